	.target	sm_100a

	.elftype	@"ET_EXEC"


//--------------------- .note.nv.tkinfo           --------------------------
	.section	.note.nv.tkinfo,"",@"SHT_NOTE"
	.sectionflags	@"SHF_NOTE_NV_TKINFO"
	.tkinfo
        /*0018*/ 	.word	0x00000002
        /*0030*/ 	.string	""
        /*0030*/ 	.string	"ptxas"
        /*0030*/ 	.string	"Cuda compilation tools, release 13.0, V13.0.88"
        /*0030*/ 	.string	"Build cuda_13.0.r13.0/compiler.36424714_0"
        /*0030*/ 	.string	"-arch sm_100a -m 64 "



//--------------------- .note.nv.cuinfo           --------------------------
	.section	.note.nv.cuinfo,"",@"SHT_NOTE"
	.sectionflags	@"SHF_NOTE_NV_CUINFO"
        /*0018*/ 	.short	0x0002
        /*001a*/ 	.short	0x0064
        /*001c*/ 	.short	0x0082
	.zero		2


//--------------------- .nv.info                  --------------------------
	.section	.nv.info,"",@"SHT_CUDA_INFO"
	.align	4


	//----- nvinfo : EIATTR_REGCOUNT
	.align		4
        /*0000*/ 	.byte	0x04, 0x2f
        /*0002*/ 	.short	(.L_19 - .L_18)
	.align		4
.L_18:
        /*0004*/ 	.word	index@(_ZN7cutlass13device_kernelINS_4gemm6kernel13GemmUniversalIN4cute5tupleIJiiiiEEENS1_10collective13CollectiveMmaINS1_35MainloopSm100TmaUmmaWarpSpecializedILi2ELi2ELi4ENS5_IJNS4_1CILi1EEESB_SB_EEEEENS5_IJNSA_ILi64EEESE_SE_EEENS_6half_tENS5_IJlSB_lEEESG_SH_NS4_8TiledMMAINS4_8MMA_AtomIJNS4_20SM100_MMA_F16BF16_SSISG_SG_fLi64ELi64ELNS4_4UMMA5MajorE0ELSM_0ELNSL_7ScaleInE0ELSN_0EEEEEENS4_6LayoutISC_NS5_IJNSA_ILi0EEESR_SR_EEEEENS5_IJNS4_10UnderscoreESU_SU_EEEEENS4_13SM90_TMA_LOADENS4_14ComposedLayoutINS4_7SwizzleILi3ELi4ELi3EEENS4_18smem_ptr_flag_bitsILi16EEENSQ_INS5_IJNSA_ILi8EEESE_EEENS5_IJSE_SB_EEEEEEEvNS4_8identityESX_S17_vS18_EENS_8epilogue10collective18CollectiveEpilogueINS1A_23Sm100TmaWarpSpecializedILi3ELi2ELi16ELb1ELb0EEEJSF_NS5_IJNSQ_ISE_SB_EENSQ_INSA_ILi32EEESB_EEEEESG_SH_SG_SH_NS1A_6fusion15FusionCallbacksIS1E_NS1J_17LinearCombinationISG_fSG_fLNS_15FloatRoundStyleE2EEESF_S1I_JEEENS4_5SM1004TMEM4LOAD26SM100_TMEM_LOAD_16dp256b4xESX_NSY_INSZ_ILi2ELi4ELi3EEES12_NSQ_INS5_IJS13_S1G_EEENS5_IJS1G_SB_EEEEEEENS4_17SM75_U32x4_LDSM_NENS4_14SM90_TMA_STOREES1X_NS4_17SM90_U32x4_STSM_NENS4_39AutoVectorizingCopyWithAssumedAlignmentILi128EEEEEEvvEEEEvNT_6ParamsE)
        /*0008*/ 	.word	0x0000004f


	//----- nvinfo : EIATTR_FRAME_SIZE
	.align		4
.L_19:
        /*000c*/ 	.byte	0x04, 0x11
        /*000e*/ 	.short	(.L_21 - .L_20)
	.align		4
.L_20:
        /*0010*/ 	.word	index@($__internal_2_$__cuda_sm10x_tcgen05_guardrail_trap_unallocated_columns_being_dealloced)
        /*0014*/ 	.word	0x00000000


	//----- nvinfo : EIATTR_FRAME_SIZE
	.align		4
.L_21:
        /*0018*/ 	.byte	0x04, 0x11
        /*001a*/ 	.short	(.L_23 - .L_22)
	.align		4
.L_22:
        /*001c*/ 	.word	index@($__internal_1_$__cuda_sm10x_tcgen05_guardrail_trap_phase_invalid_during_alloc)
        /*0020*/ 	.word	0x00000000


	//----- nvinfo : EIATTR_FRAME_SIZE
	.align		4
.L_23:
        /*0024*/ 	.byte	0x04, 0x11
        /*0026*/ 	.short	(.L_25 - .L_24)
	.align		4
.L_24:
        /*0028*/ 	.word	index@($__internal_0_$__cuda_sm10x_tcgen05_guardrail_trap_col_being_dealloced_not_returned_by_alloc)
        /*002c*/ 	.word	0x00000000


	//----- nvinfo : EIATTR_FRAME_SIZE
	.align		4
.L_25:
        /*0030*/ 	.byte	0x04, 0x11
        /*0032*/ 	.short	(.L_27 - .L_26)
	.align		4
.L_26:
        /*0034*/ 	.word	index@(_ZN7cutlass13device_kernelINS_4gemm6kernel13GemmUniversalIN4cute5tupleIJiiiiEEENS1_10collective13CollectiveMmaINS1_35MainloopSm100TmaUmmaWarpSpecializedILi2ELi2ELi4ENS5_IJNS4_1CILi1EEESB_SB_EEEEENS5_IJNSA_ILi64EEESE_SE_EEENS_6half_tENS5_IJlSB_lEEESG_SH_NS4_8TiledMMAINS4_8MMA_AtomIJNS4_20SM100_MMA_F16BF16_SSISG_SG_fLi64ELi64ELNS4_4UMMA5MajorE0ELSM_0ELNSL_7ScaleInE0ELSN_0EEEEEENS4_6LayoutISC_NS5_IJNSA_ILi0EEESR_SR_EEEEENS5_IJNS4_10UnderscoreESU_SU_EEEEENS4_13SM90_TMA_LOADENS4_14ComposedLayoutINS4_7SwizzleILi3ELi4ELi3EEENS4_18smem_ptr_flag_bitsILi16EEENSQ_INS5_IJNSA_ILi8EEESE_EEENS5_IJSE_SB_EEEEEEEvNS4_8identityESX_S17_vS18_EENS_8epilogue10collective18CollectiveEpilogueINS1A_23Sm100TmaWarpSpecializedILi3ELi2ELi16ELb1ELb0EEEJSF_NS5_IJNSQ_ISE_SB_EENSQ_INSA_ILi32EEESB_EEEEESG_SH_SG_SH_NS1A_6fusion15FusionCallbacksIS1E_NS1J_17LinearCombinationISG_fSG_fLNS_15FloatRoundStyleE2EEESF_S1I_JEEENS4_5SM1004TMEM4LOAD26SM100_TMEM_LOAD_16dp256b4xESX_NSY_INSZ_ILi2ELi4ELi3EEES12_NSQ_INS5_IJS13_S1G_EEENS5_IJS1G_SB_EEEEEEENS4_17SM75_U32x4_LDSM_NENS4_14SM90_TMA_STOREES1X_NS4_17SM90_U32x4_STSM_NENS4_39AutoVectorizingCopyWithAssumedAlignmentILi128EEEEEEvvEEEEvNT_6ParamsE)
        /*0038*/ 	.word	0x00000000


	//----- nvinfo : EIATTR_MIN_STACK_SIZE
	.align		4
.L_27:
        /*003c*/ 	.byte	0x04, 0x12
        /*003e*/ 	.short	(.L_29 - .L_28)
	.align		4
.L_28:
        /*0040*/ 	.word	index@(_ZN7cutlass13device_kernelINS_4gemm6kernel13GemmUniversalIN4cute5tupleIJiiiiEEENS1_10collective13CollectiveMmaINS1_35MainloopSm100TmaUmmaWarpSpecializedILi2ELi2ELi4ENS5_IJNS4_1CILi1EEESB_SB_EEEEENS5_IJNSA_ILi64EEESE_SE_EEENS_6half_tENS5_IJlSB_lEEESG_SH_NS4_8TiledMMAINS4_8MMA_AtomIJNS4_20SM100_MMA_F16BF16_SSISG_SG_fLi64ELi64ELNS4_4UMMA5MajorE0ELSM_0ELNSL_7ScaleInE0ELSN_0EEEEEENS4_6LayoutISC_NS5_IJNSA_ILi0EEESR_SR_EEEEENS5_IJNS4_10UnderscoreESU_SU_EEEEENS4_13SM90_TMA_LOADENS4_14ComposedLayoutINS4_7SwizzleILi3ELi4ELi3EEENS4_18smem_ptr_flag_bitsILi16EEENSQ_INS5_IJNSA_ILi8EEESE_EEENS5_IJSE_SB_EEEEEEEvNS4_8identityESX_S17_vS18_EENS_8epilogue10collective18CollectiveEpilogueINS1A_23Sm100TmaWarpSpecializedILi3ELi2ELi16ELb1ELb0EEEJSF_NS5_IJNSQ_ISE_SB_EENSQ_INSA_ILi32EEESB_EEEEESG_SH_SG_SH_NS1A_6fusion15FusionCallbacksIS1E_NS1J_17LinearCombinationISG_fSG_fLNS_15FloatRoundStyleE2EEESF_S1I_JEEENS4_5SM1004TMEM4LOAD26SM100_TMEM_LOAD_16dp256b4xESX_NSY_INSZ_ILi2ELi4ELi3EEES12_NSQ_INS5_IJS13_S1G_EEENS5_IJS1G_SB_EEEEEEENS4_17SM75_U32x4_LDSM_NENS4_14SM90_TMA_STOREES1X_NS4_17SM90_U32x4_STSM_NENS4_39AutoVectorizingCopyWithAssumedAlignmentILi128EEEEEEvvEEEEvNT_6ParamsE)
        /*0044*/ 	.word	0x00000000
.L_29:


//--------------------- .nv.compat                --------------------------
	.section	.nv.compat,"",@"SHT_CUDA_COMPAT_INFO"
	.align	4
        /*0000*/ 	.byte	0x02, 0x09, 0x01, 0x00, 0x02, 0x02, 0x02, 0x00, 0x02, 0x05, 0x05, 0x00, 0x03, 0x07, 0x01, 0x01
        /*0010*/ 	.byte	0x02, 0x03, 0x01, 0x00, 0x02, 0x06, 0x01, 0x00, 0x04, 0x0b, 0x08, 0x00, 0x09, 0x00, 0x00, 0x00
        /*0020*/ 	.byte	0x00, 0x00, 0x00, 0x00


//--------------------- .nv.info._ZN7cutlass13device_kernelINS_4gemm6kernel13GemmUniversalIN4cute5tupleIJiiiiEEENS1_10collective13CollectiveMmaINS1_35MainloopSm100TmaUmmaWarpSpecializedILi2ELi2ELi4ENS5_IJNS4_1CILi1EEESB_SB_EEEEENS5_IJNSA_ILi64EEESE_SE_EEENS_6half_tENS5_IJlSB_lEEESG_SH_NS4_8TiledMMAINS4_8MMA_AtomIJNS4_20SM100_MMA_F16BF16_SSISG_SG_fLi64ELi64ELNS4_4UMMA5MajorE0ELSM_0ELNSL_7ScaleInE0ELSN_0EEEEEENS4_6LayoutISC_NS5_IJNSA_ILi0EEESR_SR_EEEEENS5_IJNS4_10UnderscoreESU_SU_EEEEENS4_13SM90_TMA_LOADENS4_14ComposedLayoutINS4_7SwizzleILi3ELi4ELi3EEENS4_18smem_ptr_flag_bitsILi16EEENSQ_INS5_IJNSA_ILi8EEESE_EEENS5_IJSE_SB_EEEEEEEvNS4_8identityESX_S17_vS18_EENS_8epilogue10collective18CollectiveEpilogueINS1A_23Sm100TmaWarpSpecializedILi3ELi2ELi16ELb1ELb0EEEJSF_NS5_IJNSQ_ISE_SB_EENSQ_INSA_ILi32EEESB_EEEEESG_SH_SG_SH_NS1A_6fusion15FusionCallbacksIS1E_NS1J_17LinearCombinationISG_fSG_fLNS_15FloatRoundStyleE2EEESF_S1I_JEEENS4_5SM1004TMEM4LOAD26SM100_TMEM_LOAD_16dp256b4xESX_NSY_INSZ_ILi2ELi4ELi3EEES12_NSQ_INS5_IJS13_S1G_EEENS5_IJS1G_SB_EEEEEEENS4_17SM75_U32x4_LDSM_NENS4_14SM90_TMA_STOREES1X_NS4_17SM90_U32x4_STSM_NENS4_39AutoVectorizingCopyWithAssumedAlignmentILi128EEEEEEvvEEEEvNT_6ParamsE --------------------------
	.section	.nv.info._ZN7cutlass13device_kernelINS_4gemm6kernel13GemmUniversalIN4cute5tupleIJiiiiEEENS1_10collective13CollectiveMmaINS1_35MainloopSm100TmaUmmaWarpSpecializedILi2ELi2ELi4ENS5_IJNS4_1CILi1EEESB_SB_EEEEENS5_IJNSA_ILi64EEESE_SE_EEENS_6half_tENS5_IJlSB_lEEESG_SH_NS4_8TiledMMAINS4_8MMA_AtomIJNS4_20SM100_MMA_F16BF16_SSISG_SG_fLi64ELi64ELNS4_4UMMA5MajorE0ELSM_0ELNSL_7ScaleInE0ELSN_0EEEEEENS4_6LayoutISC_NS5_IJNSA_ILi0EEESR_SR_EEEEENS5_IJNS4_10UnderscoreESU_SU_EEEEENS4_13SM90_TMA_LOADENS4_14ComposedLayoutINS4_7SwizzleILi3ELi4ELi3EEENS4_18smem_ptr_flag_bitsILi16EEENSQ_INS5_IJNSA_ILi8EEESE_EEENS5_IJSE_SB_EEEEEEEvNS4_8identityESX_S17_vS18_EENS_8epilogue10collective18CollectiveEpilogueINS1A_23Sm100TmaWarpSpecializedILi3ELi2ELi16ELb1ELb0EEEJSF_NS5_IJNSQ_ISE_SB_EENSQ_INSA_ILi32EEESB_EEEEESG_SH_SG_SH_NS1A_6fusion15FusionCallbacksIS1E_NS1J_17LinearCombinationISG_fSG_fLNS_15FloatRoundStyleE2EEESF_S1I_JEEENS4_5SM1004TMEM4LOAD26SM100_TMEM_LOAD_16dp256b4xESX_NSY_INSZ_ILi2ELi4ELi3EEES12_NSQ_INS5_IJS13_S1G_EEENS5_IJS1G_SB_EEEEEEENS4_17SM75_U32x4_LDSM_NENS4_14SM90_TMA_STOREES1X_NS4_17SM90_U32x4_STSM_NENS4_39AutoVectorizingCopyWithAssumedAlignmentILi128EEEEEEvvEEEEvNT_6ParamsE,"",@"SHT_CUDA_INFO"
	.sectionflags	@""
	.align	4


	//----- nvinfo : EIATTR_CUDA_API_VERSION
	.align		4
        /*0000*/ 	.byte	0x04, 0x37
        /*0002*/ 	.short	(.L_31 - .L_30)
.L_30:
        /*0004*/ 	.word	0x00000082


	//----- nvinfo : EIATTR_KPARAM_INFO
	.align		4
.L_31:
        /*0008*/ 	.byte	0x04, 0x17
        /*000a*/ 	.short	(.L_33 - .L_32)
.L_32:
        /*000c*/ 	.word	0x00000000
        /*0010*/ 	.short	0x0000
        /*0012*/ 	.short	0x0000
        /*0014*/ 	.byte	0x00, 0xf0, 0x01, 0x20


	//----- nvinfo : EIATTR_AT_ENTRY_FRAGMENTS
	.align		4
.L_33:
        /*0018*/ 	.byte	0x04, 0x4f
        /*001a*/ 	.short	(.L_35 - .L_34)


	//   ....[0]....
.L_34:
        /*001c*/ 	.word	0x00000006


	//----- nvinfo : EIATTR_RESERVED_SMEM_USED
	.align		4
.L_35:
        /*0020*/ 	.byte	0x01, 0x41
	.zero		2


	//----- nvinfo : EIATTR_SPARSE_MMA_MASK
	.align		4
        /*0024*/ 	.byte	0x03, 0x50
        /*0026*/ 	.short	0x0000


	//----- nvinfo : EIATTR_TCGEN05_1CTA_USED
	.align		4
        /*0028*/ 	.byte	0x01, 0x51
	.zero		2


	//----- nvinfo : EIATTR_MAXREG_COUNT
	.align		4
        /*002c*/ 	.byte	0x03, 0x1b
        /*002e*/ 	.short	0x00ff


	//----- nvinfo : EIATTR_NUM_BARRIERS
	.align		4
        /*0030*/ 	.byte	0x02, 0x4c
        /*0032*/ 	.byte	0x07
	.zero		1


	//----- nvinfo : EIATTR_EXTERNS
	.align		4
        /*0034*/ 	.byte	0x04, 0x0f
        /*0036*/ 	.short	(.L_37 - .L_36)


	//   ....[0]....
	.align		4
.L_36:
        /*0038*/ 	.word	index@(__assertfail)


	//----- nvinfo : EIATTR_MERCURY_ISA_VERSION
	.align		4
.L_37:
        /*003c*/ 	.byte	0x03, 0x5f
        /*003e*/ 	.short	0x0101


	//----- nvinfo : EIATTR_INT_WARP_WIDE_INSTR_OFFSETS
	.align		4
        /*0040*/ 	.byte	0x04, 0x31
        /*0042*/ 	.short	(.L_39 - .L_38)


	//   ....[0]....
.L_38:
        /*0044*/ 	.word	0x00001d60


	//   ....[1]....
        /*0048*/ 	.word	0x000036e0


	//   ....[2]....
        /*004c*/ 	.word	0x00003710


	//   ....[3]....
        /*0050*/ 	.word	0x00003760


	//   ....[4]....
        /*0054*/ 	.word	0x00004040


	//   ....[5]....
        /*0058*/ 	.word	0x00004060


	//   ....[6]....
        /*005c*/ 	.word	0x00004330


	//   ....[7]....
        /*0060*/ 	.word	0x00004460


	//----- nvinfo : EIATTR_COOP_GROUP_MASK_REGIDS
	.align		4
.L_39:
        /*0064*/ 	.byte	0x04, 0x29
        /*0066*/ 	.short	(.L_41 - .L_40)


	//   ....[0]....
.L_40:
        /*0068*/ 	.word	0xffffffff


	//   ....[1]....
        /*006c*/ 	.word	0xffffffff


	//   ....[2]....
        /*0070*/ 	.word	0xffffffff


	//   ....[3]....
        /*0074*/ 	.word	0xffffffff


	//   ....[4]....
        /*0078*/ 	.word	0xffffffff


	//   ....[5]....
        /*007c*/ 	.word	0xffffffff


	//   ....[6]....
        /*0080*/ 	.word	0xffffffff


	//   ....[7]....
        /*0084*/ 	.word	0xffffffff


	//   ....[8]....
        /*0088*/ 	.word	0xffffffff


	//   ....[9]....
        /*008c*/ 	.word	0xffffffff


	//   ....[10]....
        /*0090*/ 	.word	0xffffffff


	//   ....[11]....
        /*0094*/ 	.word	0xffffffff


	//   ....[12]....
        /*0098*/ 	.word	0xffffffff


	//----- nvinfo : EIATTR_COOP_GROUP_INSTR_OFFSETS
	.align		4
.L_41:
        /*009c*/ 	.byte	0x04, 0x28
        /*009e*/ 	.short	(.L_43 - .L_42)


	//   ....[0]....
.L_42:
        /*00a0*/ 	.word	0x00000090


	//   ....[1]....
        /*00a4*/ 	.word	0x000004d0


	//   ....[2]....
        /*00a8*/ 	.word	0x00000600


	//   ....[3]....
        /*00ac*/ 	.word	0x00000780


	//   ....[4]....
        /*00b0*/ 	.word	0x00000880


	//   ....[5]....
        /*00b4*/ 	.word	0x000009f0


	//   ....[6]....
        /*00b8*/ 	.word	0x00000b90


	//   ....[7]....
        /*00bc*/ 	.word	0x00001c40


	//   ....[8]....
        /*00c0*/ 	.word	0x00002900


	//   ....[9]....
        /*00c4*/ 	.word	0x00002b10


	//   ....[10]....
        /*00c8*/ 	.word	0x00002b40


	//   ....[11]....
        /*00cc*/ 	.word	0x000035d0


	//   ....[12]....
        /*00d0*/ 	.word	0x00003800


	//----- nvinfo : EIATTR_VRC_CTA_INIT_COUNT
	.align		4
.L_43:
        /*00d4*/ 	.byte	0x02, 0x4a
        /*00d6*/ 	.byte	0x80
	.zero		1


	//----- nvinfo : EIATTR_SYSCALL_OFFSETS
	.align		4
        /*00d8*/ 	.byte	0x04, 0x46
        /*00da*/ 	.short	(.L_45 - .L_44)


	//   ....[0]....
.L_44:
        /*00dc*/ 	.word	0x00005040


	//   ....[1]....
        /*00e0*/ 	.word	0x00005130


	//   ....[2]....
        /*00e4*/ 	.word	0x00005910


	//   ....[3]....
        /*00e8*/ 	.word	0x00006250


	//----- nvinfo : EIATTR_MBARRIER_INSTR_OFFSETS
	.align		4
.L_45:
        /*00ec*/ 	.byte	0x04, 0x39
        /*00ee*/ 	.short	(.L_47 - .L_46)


	//   ....[0]....
.L_46:
        /*00f0*/ 	.word	0x000005b0
        /*00f4*/ 	.word	0x000000ff
        /*00f8*/ 	.word	0x00000000
        /*00fc*/ 	.short	0x0100
        /*00fe*/ 	.byte	0x05
	.zero		1


	//   ....[1]....
        /*0100*/ 	.word	0x000005c0
        /*0104*/ 	.word	0x000000ff
        /*0108*/ 	.word	0x00000010
        /*010c*/ 	.short	0x0100
        /*010e*/ 	.byte	0x05
	.zero		1


	//   ....[2]....
        /*0110*/ 	.word	0x000005d0
        /*0114*/ 	.word	0x000000ff
        /*0118*/ 	.word	0x00000008
        /*011c*/ 	.short	0x0100
        /*011e*/ 	.byte	0x05
	.zero		1


	//   ....[3]....
        /*0120*/ 	.word	0x000005e0
        /*0124*/ 	.word	0x000000ff
        /*0128*/ 	.word	0x00000018
        /*012c*/ 	.short	0x0100
        /*012e*/ 	.byte	0x05
	.zero		1


	//   ....[4]....
        /*0130*/ 	.word	0x00000710
        /*0134*/ 	.word	0x000000ff
        /*0138*/ 	.word	0x00000020
        /*013c*/ 	.short	0x0100
        /*013e*/ 	.byte	0x07
	.zero		1


	//   ....[5]....
        /*0140*/ 	.word	0x00000720
        /*0144*/ 	.word	0x000000ff
        /*0148*/ 	.word	0x00000038
        /*014c*/ 	.short	0x0100
        /*014e*/ 	.byte	0x07
	.zero		1


	//   ....[6]....
        /*0150*/ 	.word	0x00000730
        /*0154*/ 	.word	0x000000ff
        /*0158*/ 	.word	0x00000028
        /*015c*/ 	.short	0x0100
        /*015e*/ 	.byte	0x07
	.zero		1


	//   ....[7]....
        /*0160*/ 	.word	0x00000740
        /*0164*/ 	.word	0x000000ff
        /*0168*/ 	.word	0x00000040
        /*016c*/ 	.short	0x0100
        /*016e*/ 	.byte	0x07
	.zero		1


	//   ....[8]....
        /*0170*/ 	.word	0x00000750
        /*0174*/ 	.word	0x000000ff
        /*0178*/ 	.word	0x00000030
        /*017c*/ 	.short	0x0100
        /*017e*/ 	.byte	0x07
	.zero		1


	//   ....[9]....
        /*0180*/ 	.word	0x00000760
        /*0184*/ 	.word	0x000000ff
        /*0188*/ 	.word	0x00000048
        /*018c*/ 	.short	0x0100
        /*018e*/ 	.byte	0x07
	.zero		1


	//   ....[10]....
        /*0190*/ 	.word	0x00000850
        /*0194*/ 	.word	0x000000ff
        /*0198*/ 	.word	0x00000050
        /*019c*/ 	.short	0x0100
        /*019e*/ 	.byte	0x05
	.zero		1


	//   ....[11]....
        /*01a0*/ 	.word	0x00000860
        /*01a4*/ 	.word	0x000000ff
        /*01a8*/ 	.word	0x00000058
        /*01ac*/ 	.short	0x0100
        /*01ae*/ 	.byte	0x05
	.zero		1


	//   ....[12]....
        /*01b0*/ 	.word	0x000009a0
        /*01b4*/ 	.word	0x000000ff
        /*01b8*/ 	.word	0x00000060
        /*01bc*/ 	.short	0x0100
        /*01be*/ 	.byte	0x05
	.zero		1


	//   ....[13]....
        /*01c0*/ 	.word	0x000009b0
        /*01c4*/ 	.word	0x000000ff
        /*01c8*/ 	.word	0x00000070
        /*01cc*/ 	.short	0x0100
        /*01ce*/ 	.byte	0x05
	.zero		1


	//   ....[14]....
        /*01d0*/ 	.word	0x000009c0
        /*01d4*/ 	.word	0x000000ff
        /*01d8*/ 	.word	0x00000068
        /*01dc*/ 	.short	0x0100
        /*01de*/ 	.byte	0x05
	.zero		1


	//   ....[15]....
        /*01e0*/ 	.word	0x000009d0
        /*01e4*/ 	.word	0x000000ff
        /*01e8*/ 	.word	0x00000078
        /*01ec*/ 	.short	0x0100
        /*01ee*/ 	.byte	0x05
	.zero		1


	//   ....[16]....
        /*01f0*/ 	.word	0x00000b00
        /*01f4*/ 	.word	0x000000ff
        /*01f8*/ 	.word	0x00000080
        /*01fc*/ 	.short	0x0100
        /*01fe*/ 	.byte	0x07
	.zero		1


	//   ....[17]....
        /*0200*/ 	.word	0x00000b10
        /*0204*/ 	.word	0x000000ff
        /*0208*/ 	.word	0x000000a0
        /*020c*/ 	.short	0x0100
        /*020e*/ 	.byte	0x07
	.zero		1


	//   ....[18]....
        /*0210*/ 	.word	0x00000b20
        /*0214*/ 	.word	0x000000ff
        /*0218*/ 	.word	0x00000088
        /*021c*/ 	.short	0x0100
        /*021e*/ 	.byte	0x07
	.zero		1


	//   ....[19]....
        /*0220*/ 	.word	0x00000b30
        /*0224*/ 	.word	0x000000ff
        /*0228*/ 	.word	0x000000a8
        /*022c*/ 	.short	0x0100
        /*022e*/ 	.byte	0x07
	.zero		1


	//   ....[20]....
        /*0230*/ 	.word	0x00000b40
        /*0234*/ 	.word	0x000000ff
        /*0238*/ 	.word	0x00000090
        /*023c*/ 	.short	0x0100
        /*023e*/ 	.byte	0x07
	.zero		1


	//   ....[21]....
        /*0240*/ 	.word	0x00000b50
        /*0244*/ 	.word	0x000000ff
        /*0248*/ 	.word	0x000000b0
        /*024c*/ 	.short	0x0100
        /*024e*/ 	.byte	0x07
	.zero		1


	//   ....[22]....
        /*0250*/ 	.word	0x00000b60
        /*0254*/ 	.word	0x000000ff
        /*0258*/ 	.word	0x00000098
        /*025c*/ 	.short	0x0100
        /*025e*/ 	.byte	0x07
	.zero		1


	//   ....[23]....
        /*0260*/ 	.word	0x00000b70
        /*0264*/ 	.word	0x000000ff
        /*0268*/ 	.word	0x000000b8
        /*026c*/ 	.short	0x0100
        /*026e*/ 	.byte	0x07
	.zero		1


	//   ....[24]....
        /*0270*/ 	.word	0x00000c60
        /*0274*/ 	.word	0x000000ff
        /*0278*/ 	.word	0x000000c0
        /*027c*/ 	.short	0x0100
        /*027e*/ 	.byte	0x05
	.zero		1


	//   ....[25]....
        /*0280*/ 	.word	0x00000c70
        /*0284*/ 	.word	0x000000ff
        /*0288*/ 	.word	0x000000d0
        /*028c*/ 	.short	0x0100
        /*028e*/ 	.byte	0x05
	.zero		1


	//   ....[26]....
        /*0290*/ 	.word	0x00000c80
        /*0294*/ 	.word	0x000000ff
        /*0298*/ 	.word	0x000000c8
        /*029c*/ 	.short	0x0100
        /*029e*/ 	.byte	0x05
	.zero		1


	//   ....[27]....
        /*02a0*/ 	.word	0x00000c90
        /*02a4*/ 	.word	0x000000ff
        /*02a8*/ 	.word	0x000000d8
        /*02ac*/ 	.short	0x0100
        /*02ae*/ 	.byte	0x05
	.zero		1


	//   ....[28]....
        /*02b0*/ 	.word	0x00001560
        /*02b4*/ 	.word	0x00000002
        /*02b8*/ 	.word	0x000000d0
        /*02bc*/ 	.short	0x010a
        /*02be*/ 	.byte	0xff
	.zero		1


	//   ....[29]....
        /*02c0*/ 	.word	0x00001590
        /*02c4*/ 	.word	0x00000002
        /*02c8*/ 	.word	0x000000c0
        /*02cc*/ 	.short	0x0101
        /*02ce*/ 	.byte	0xff
	.zero		1


	//   ....[30]....
        /*02d0*/ 	.word	0x00001660
        /*02d4*/ 	.word	0x000000ff
        /*02d8*/ 	.word	0x00000010
        /*02dc*/ 	.short	0x010a
        /*02de*/ 	.byte	0x08
	.zero		1


	//   ....[31]....
        /*02e0*/ 	.word	0x00001700
        /*02e4*/ 	.word	0x000000ff
        /*02e8*/ 	.word	0x00000010
        /*02ec*/ 	.short	0x010a
        /*02ee*/ 	.byte	0x21
	.zero		1


	//   ....[32]....
        /*02f0*/ 	.word	0x00001860
        /*02f4*/ 	.word	0x000000ff
        /*02f8*/ 	.word	0x00000010
        /*02fc*/ 	.short	0x010a
        /*02fe*/ 	.byte	0x08
	.zero		1


	//   ....[33]....
        /*0300*/ 	.word	0x00001950
        /*0304*/ 	.word	0x000000ff
        /*0308*/ 	.word	0x00000058
        /*030c*/ 	.short	0x0101
        /*030e*/ 	.byte	0x04
	.zero		1


	//   ....[34]....
        /*0310*/ 	.word	0x00001970
        /*0314*/ 	.word	0x000000ff
        /*0318*/ 	.word	0x00000010
        /*031c*/ 	.short	0x010a
        /*031e*/ 	.byte	0x08
	.zero		1


	//   ....[35]....
        /*0320*/ 	.word	0x000019f0
        /*0324*/ 	.word	0x000000ff
        /*0328*/ 	.word	0x00000010
        /*032c*/ 	.short	0x010a
        /*032e*/ 	.byte	0x11
	.zero		1


	//   ....[36]....
        /*0330*/ 	.word	0x00001b50
        /*0334*/ 	.word	0x000000ff
        /*0338*/ 	.word	0x00000010
        /*033c*/ 	.short	0x010a
        /*033e*/ 	.byte	0x08
	.zero		1


	//   ....[37]....
        /*0340*/ 	.word	0x00001c70
        /*0344*/ 	.word	0x00000002
        /*0348*/ 	.word	0x00000060
        /*034c*/ 	.short	0x010a
        /*034e*/ 	.byte	0xff
	.zero		1


	//   ....[38]....
        /*0350*/ 	.word	0x00001d30
        /*0354*/ 	.word	0x00000002
        /*0358*/ 	.word	0x00000000
        /*035c*/ 	.short	0x0101
        /*035e*/ 	.byte	0xff
	.zero		1


	//   ....[39]....
        /*0360*/ 	.word	0x00002290
        /*0364*/ 	.word	0x000000ff
        /*0368*/ 	.word	0x00000000
        /*036c*/ 	.short	0x010a
        /*036e*/ 	.byte	0x04
	.zero		1


	//   ....[40]....
        /*0370*/ 	.word	0x00002330
        /*0374*/ 	.word	0x00000000
        /*0378*/ 	.word	0x00000000
        /*037c*/ 	.short	0x010a
        /*037e*/ 	.byte	0xff
	.zero		1


	//   ....[41]....
        /*0380*/ 	.word	0x00002450
        /*0384*/ 	.word	0x00000000
        /*0388*/ 	.word	0x000000c0
        /*038c*/ 	.short	0x010a
        /*038e*/ 	.byte	0xff
	.zero		1


	//   ....[42]....
        /*0390*/ 	.word	0x000024c0
        /*0394*/ 	.word	0x00000000
        /*0398*/ 	.word	0x00000000
        /*039c*/ 	.short	0x0101
        /*039e*/ 	.byte	0xff
	.zero		1


	//   ....[43]....
        /*03a0*/ 	.word	0x000024e0
        /*03a4*/ 	.word	0x000000ff
        /*03a8*/ 	.word	0x00000070
        /*03ac*/ 	.short	0x010a
        /*03ae*/ 	.byte	0x05
	.zero		1


	//   ....[44]....
        /*03b0*/ 	.word	0x00002600
        /*03b4*/ 	.word	0x00000000
        /*03b8*/ 	.word	0x00000060
        /*03bc*/ 	.short	0x010a
        /*03be*/ 	.byte	0xff
	.zero		1


	//   ....[45]....
        /*03c0*/ 	.word	0x00002700
        /*03c4*/ 	.word	0x00000000
        /*03c8*/ 	.word	0x00000000
        /*03cc*/ 	.short	0x0101
        /*03ce*/ 	.byte	0xff
	.zero		1


	//   ....[46]....
        /*03d0*/ 	.word	0x00002790
        /*03d4*/ 	.word	0x000000ff
        /*03d8*/ 	.word	0x00000070
        /*03dc*/ 	.short	0x0106
        /*03de*/ 	.byte	0x05
	.zero		1


	//   ....[47]....
        /*03e0*/ 	.word	0x000027b0
        /*03e4*/ 	.word	0x000000ff
        /*03e8*/ 	.word	0x00000070
        /*03ec*/ 	.short	0x010a
        /*03ee*/ 	.byte	0x05
	.zero		1


	//   ....[48]....
        /*03f0*/ 	.word	0x00002840
        /*03f4*/ 	.word	0x000000ff
        /*03f8*/ 	.word	0x00000070
        /*03fc*/ 	.short	0x0106
        /*03fe*/ 	.byte	0x04
	.zero		1


	//   ....[49]....
        /*0400*/ 	.word	0x00002880
        /*0404*/ 	.word	0x00000000
        /*0408*/ 	.word	0x00000070
        /*040c*/ 	.short	0x010a
        /*040e*/ 	.byte	0xff
	.zero		1


	//   ....[50]....
        /*0410*/ 	.word	0x00002dc0
        /*0414*/ 	.word	0x00000000
        /*0418*/ 	.word	0x00000060
        /*041c*/ 	.short	0x010a
        /*041e*/ 	.byte	0xff
	.zero		1


	//   ....[51]....
        /*0420*/ 	.word	0x00002ec0
        /*0424*/ 	.word	0x00000003
        /*0428*/ 	.word	0x00000000
        /*042c*/ 	.short	0x0101
        /*042e*/ 	.byte	0xff
	.zero		1


	//   ....[52]....
        /*0430*/ 	.word	0x00002ed0
        /*0434*/ 	.word	0x000000ff
        /*0438*/ 	.word	0x00000000
        /*043c*/ 	.short	0x010a
        /*043e*/ 	.byte	0x06
	.zero		1


	//   ....[53]....
        /*0440*/ 	.word	0x00002f50
        /*0444*/ 	.word	0x000000ff
        /*0448*/ 	.word	0x000000a0
        /*044c*/ 	.short	0x010a
        /*044e*/ 	.byte	0x07
	.zero		1


	//   ....[54]....
        /*0450*/ 	.word	0x00003030
        /*0454*/ 	.word	0x000000ff
        /*0458*/ 	.word	0x00000000
        /*045c*/ 	.short	0x010a
        /*045e*/ 	.byte	0x06
	.zero		1


	//   ....[55]....
        /*0460*/ 	.word	0x00003160
        /*0464*/ 	.word	0x000000ff
        /*0468*/ 	.word	0x00000000
        /*046c*/ 	.short	0x010a
        /*046e*/ 	.byte	0x1a
	.zero		1


	//   ....[56]....
        /*0470*/ 	.word	0x00003400
        /*0474*/ 	.word	0x000000ff
        /*0478*/ 	.word	0x00000000
        /*047c*/ 	.short	0x010a
        /*047e*/ 	.byte	0x06
	.zero		1


	//   ....[57]....
        /*0480*/ 	.word	0x00003490
        /*0484*/ 	.word	0x000000ff
        /*0488*/ 	.word	0x00000000
        /*048c*/ 	.short	0x010a
        /*048e*/ 	.byte	0x06
	.zero		1


	//   ....[58]....
        /*0490*/ 	.word	0x00003520
        /*0494*/ 	.word	0x000000ff
        /*0498*/ 	.word	0x00000000
        /*049c*/ 	.short	0x010a
        /*049e*/ 	.byte	0x06
	.zero		1


	//   ....[59]....
        /*04a0*/ 	.word	0x000035b0
        /*04a4*/ 	.word	0x000000ff
        /*04a8*/ 	.word	0x00000000
        /*04ac*/ 	.short	0x010a
        /*04ae*/ 	.byte	0x07
	.zero		1


	//   ....[60]....
        /*04b0*/ 	.word	0x000039e0
        /*04b4*/ 	.word	0x00000000
        /*04b8*/ 	.word	0x00000060
        /*04bc*/ 	.short	0x010a
        /*04be*/ 	.byte	0xff
	.zero		1


	//   ....[61]....
        /*04c0*/ 	.word	0x00003aa0
        /*04c4*/ 	.word	0x00000000
        /*04c8*/ 	.word	0x00000000
        /*04cc*/ 	.short	0x0101
        /*04ce*/ 	.byte	0xff
	.zero		1


	//   ....[62]....
        /*04d0*/ 	.word	0x00003dc0
        /*04d4*/ 	.word	0x000000ff
        /*04d8*/ 	.word	0x00000058
        /*04dc*/ 	.short	0x010a
        /*04de*/ 	.byte	0x07
	.zero		1


	//   ....[63]....
        /*04e0*/ 	.word	0x00003fe0
        /*04e4*/ 	.word	0x000000ff
        /*04e8*/ 	.word	0x00000038
        /*04ec*/ 	.short	0x010a
        /*04ee*/ 	.byte	0x0f
	.zero		1


	//   ....[64]....
        /*04f0*/ 	.word	0x000041e0
        /*04f4*/ 	.word	0x000000ff
        /*04f8*/ 	.word	0x00000020
        /*04fc*/ 	.short	0x010b
        /*04fe*/ 	.byte	0x0f
	.zero		1


	//   ....[65]....
        /*0500*/ 	.word	0x00004230
        /*0504*/ 	.word	0x000000ff
        /*0508*/ 	.word	0x00000000
        /*050c*/ 	.short	0x0101
        /*050e*/ 	.byte	0x10
	.zero		1


	//   ....[66]....
        /*0510*/ 	.word	0x00004270
        /*0514*/ 	.word	0x000000ff
        /*0518*/ 	.word	0x00000038
        /*051c*/ 	.short	0x010a
        /*051e*/ 	.byte	0x0d
	.zero		1


	//   ....[67]....
        /*0520*/ 	.word	0x000044b0
        /*0524*/ 	.word	0x000000ff
        /*0528*/ 	.word	0x00000020
        /*052c*/ 	.short	0x010b
        /*052e*/ 	.byte	0x0d
	.zero		1


	//   ....[68]....
        /*0530*/ 	.word	0x00004520
        /*0534*/ 	.word	0x000000ff
        /*0538*/ 	.word	0x00000000
        /*053c*/ 	.short	0x0101
        /*053e*/ 	.byte	0x0f
	.zero		1


	//   ....[69]....
        /*0540*/ 	.word	0x00004570
        /*0544*/ 	.word	0x000000ff
        /*0548*/ 	.word	0x00000000
        /*054c*/ 	.short	0x010a
        /*054e*/ 	.byte	0x04
	.zero		1


	//   ....[70]....
        /*0550*/ 	.word	0x00004600
        /*0554*/ 	.word	0x000000ff
        /*0558*/ 	.word	0x00000000
        /*055c*/ 	.short	0x010a
        /*055e*/ 	.byte	0x04
	.zero		1


	//   ....[71]....
        /*0560*/ 	.word	0x000046a0
        /*0564*/ 	.word	0x00000000
        /*0568*/ 	.word	0x00000000
        /*056c*/ 	.short	0x010a
        /*056e*/ 	.byte	0xff
	.zero		1


	//   ....[72]....
        /*0570*/ 	.word	0x00004a10
        /*0574*/ 	.word	0x00000000
        /*0578*/ 	.word	0x00000060
        /*057c*/ 	.short	0x010a
        /*057e*/ 	.byte	0xff
	.zero		1


	//   ....[73]....
        /*0580*/ 	.word	0x00004b20
        /*0584*/ 	.word	0x00000000
        /*0588*/ 	.word	0x00000000
        /*058c*/ 	.short	0x0101
        /*058e*/ 	.byte	0xff
	.zero		1


	//   ....[74]....
        /*0590*/ 	.word	0x00005530
        /*0594*/ 	.word	0x00000002
        /*0598*/ 	.word	0x00000020
        /*059c*/ 	.short	0x010a
        /*059e*/ 	.byte	0xff
	.zero		1


	//   ....[75]....
        /*05a0*/ 	.word	0x00005570
        /*05a4*/ 	.word	0x0000002c
        /*05a8*/ 	.word	0x00000080
        /*05ac*/ 	.short	0x010a
        /*05ae*/ 	.byte	0xff
	.zero		1


	//   ....[76]....
        /*05b0*/ 	.word	0x00005660
        /*05b4*/ 	.word	0x00000002
        /*05b8*/ 	.word	0x00000020
        /*05bc*/ 	.short	0x010a
        /*05be*/ 	.byte	0xff
	.zero		1


	//   ....[77]....
        /*05c0*/ 	.word	0x000057f0
        /*05c4*/ 	.word	0x0000002c
        /*05c8*/ 	.word	0x00000080
        /*05cc*/ 	.short	0x010a
        /*05ce*/ 	.byte	0xff
	.zero		1


	//   ....[78]....
        /*05d0*/ 	.word	0x00005fb0
        /*05d4*/ 	.word	0x00000000
        /*05d8*/ 	.word	0x00000000
        /*05dc*/ 	.short	0x0101
        /*05de*/ 	.byte	0xff
	.zero		1


	//   ....[79]....
        /*05e0*/ 	.word	0x00005fc0
        /*05e4*/ 	.word	0x00000002
        /*05e8*/ 	.word	0x00000020
        /*05ec*/ 	.short	0x010a
        /*05ee*/ 	.byte	0xff
	.zero		1


	//   ....[80]....
        /*05f0*/ 	.word	0x00006080
        /*05f4*/ 	.word	0x00000002
        /*05f8*/ 	.word	0x00000020
        /*05fc*/ 	.short	0x010a
        /*05fe*/ 	.byte	0xff
	.zero		1


	//   ....[81]....
        /*0600*/ 	.word	0x000063b0
        /*0604*/ 	.word	0x000000ff
        /*0608*/ 	.word	0x00000000
        /*060c*/ 	.short	0x0101
        /*060e*/ 	.byte	0x05
	.zero		1


	//   ....[82]....
        /*0610*/ 	.word	0x00006970
        /*0614*/ 	.word	0x00000000
        /*0618*/ 	.word	0x00000000
        /*061c*/ 	.short	0x0101
        /*061e*/ 	.byte	0xff
	.zero		1


	//   ....[83]....
        /*0620*/ 	.word	0x00006be0
        /*0624*/ 	.word	0x000000ff
        /*0628*/ 	.word	0x00000000
        /*062c*/ 	.short	0x0101
        /*062e*/ 	.byte	0x04
	.zero		1


	//   ....[84]....
        /*0630*/ 	.word	0x00006c00
        /*0634*/ 	.word	0x00000002
        /*0638*/ 	.word	0x000000d0
        /*063c*/ 	.short	0x010a
        /*063e*/ 	.byte	0xff
	.zero		1


	//   ....[85]....
        /*0640*/ 	.word	0x00006c60
        /*0644*/ 	.word	0x00000002
        /*0648*/ 	.word	0x00000010
        /*064c*/ 	.short	0x010a
        /*064e*/ 	.byte	0xff
	.zero		1


	//   ....[86]....
        /*0650*/ 	.word	0x00006cc0
        /*0654*/ 	.word	0x00000002
        /*0658*/ 	.word	0x00000010
        /*065c*/ 	.short	0x010a
        /*065e*/ 	.byte	0xff
	.zero		1


	//   ....[87]....
        /*0660*/ 	.word	0x00006d10
        /*0664*/ 	.word	0x00000002
        /*0668*/ 	.word	0x00000060
        /*066c*/ 	.short	0x010a
        /*066e*/ 	.byte	0xff
	.zero		1


	//   ....[88]....
        /*0670*/ 	.word	0x00006d70
        /*0674*/ 	.word	0x00000000
        /*0678*/ 	.word	0x00000000
        /*067c*/ 	.short	0x010a
        /*067e*/ 	.byte	0xff
	.zero		1


	//   ....[89]....
        /*0680*/ 	.word	0x00006dc0
        /*0684*/ 	.word	0x00000000
        /*0688*/ 	.word	0x000000c0
        /*068c*/ 	.short	0x010a
        /*068e*/ 	.byte	0xff
	.zero		1


	//   ....[90]....
        /*0690*/ 	.word	0x00006e20
        /*0694*/ 	.word	0x00000000
        /*0698*/ 	.word	0x00000070
        /*069c*/ 	.short	0x010a
        /*069e*/ 	.byte	0xff
	.zero		1


	//   ....[91]....
        /*06a0*/ 	.word	0x00006e70
        /*06a4*/ 	.word	0x00000000
        /*06a8*/ 	.word	0x00000060
        /*06ac*/ 	.short	0x010a
        /*06ae*/ 	.byte	0xff
	.zero		1


	//   ....[92]....
        /*06b0*/ 	.word	0x00006ed0
        /*06b4*/ 	.word	0x00000000
        /*06b8*/ 	.word	0x00000070
        /*06bc*/ 	.short	0x010a
        /*06be*/ 	.byte	0xff
	.zero		1


	//   ....[93]....
        /*06c0*/ 	.word	0x00006f20
        /*06c4*/ 	.word	0x00000000
        /*06c8*/ 	.word	0x00000060
        /*06cc*/ 	.short	0x010a
        /*06ce*/ 	.byte	0xff
	.zero		1


	//   ....[94]....
        /*06d0*/ 	.word	0x00006f80
        /*06d4*/ 	.word	0x00000002
        /*06d8*/ 	.word	0x000000a0
        /*06dc*/ 	.short	0x010a
        /*06de*/ 	.byte	0xff
	.zero		1


	//   ....[95]....
        /*06e0*/ 	.word	0x00006fe0
        /*06e4*/ 	.word	0x00000000
        /*06e8*/ 	.word	0x00000000
        /*06ec*/ 	.short	0x010a
        /*06ee*/ 	.byte	0xff
	.zero		1


	//   ....[96]....
        /*06f0*/ 	.word	0x00007040
        /*06f4*/ 	.word	0x00000000
        /*06f8*/ 	.word	0x00000000
        /*06fc*/ 	.short	0x010a
        /*06fe*/ 	.byte	0xff
	.zero		1


	//   ....[97]....
        /*0700*/ 	.word	0x000070a0
        /*0704*/ 	.word	0x00000000
        /*0708*/ 	.word	0x00000000
        /*070c*/ 	.short	0x010a
        /*070e*/ 	.byte	0xff
	.zero		1


	//   ....[98]....
        /*0710*/ 	.word	0x00007100
        /*0714*/ 	.word	0x00000000
        /*0718*/ 	.word	0x00000000
        /*071c*/ 	.short	0x010a
        /*071e*/ 	.byte	0xff
	.zero		1


	//   ....[99]....
        /*0720*/ 	.word	0x00007160
        /*0724*/ 	.word	0x00000000
        /*0728*/ 	.word	0x00000000
        /*072c*/ 	.short	0x010a
        /*072e*/ 	.byte	0xff
	.zero		1


	//   ....[100]....
        /*0730*/ 	.word	0x000071b0
        /*0734*/ 	.word	0x00000000
        /*0738*/ 	.word	0x00000060
        /*073c*/ 	.short	0x010a
        /*073e*/ 	.byte	0xff
	.zero		1


	//   ....[101]....
        /*0740*/ 	.word	0x00007210
        /*0744*/ 	.word	0x00000000
        /*0748*/ 	.word	0x00000058
        /*074c*/ 	.short	0x010a
        /*074e*/ 	.byte	0xff
	.zero		1


	//   ....[102]....
        /*0750*/ 	.word	0x00007270
        /*0754*/ 	.word	0x00000000
        /*0758*/ 	.word	0x00000038
        /*075c*/ 	.short	0x010a
        /*075e*/ 	.byte	0xff
	.zero		1


	//   ....[103]....
        /*0760*/ 	.word	0x000072d0
        /*0764*/ 	.word	0x00000000
        /*0768*/ 	.word	0x00000038
        /*076c*/ 	.short	0x010a
        /*076e*/ 	.byte	0xff
	.zero		1


	//   ....[104]....
        /*0770*/ 	.word	0x00007330
        /*0774*/ 	.word	0x00000000
        /*0778*/ 	.word	0x00000000
        /*077c*/ 	.short	0x010a
        /*077e*/ 	.byte	0xff
	.zero		1


	//   ....[105]....
        /*0780*/ 	.word	0x00007390
        /*0784*/ 	.word	0x00000000
        /*0788*/ 	.word	0x00000000
        /*078c*/ 	.short	0x010a
        /*078e*/ 	.byte	0xff
	.zero		1


	//   ....[106]....
        /*0790*/ 	.word	0x000073e0
        /*0794*/ 	.word	0x00000000
        /*0798*/ 	.word	0x00000060
        /*079c*/ 	.short	0x010a
        /*079e*/ 	.byte	0xff
	.zero		1


	//   ....[107]....
        /*07a0*/ 	.word	0x00007430
        /*07a4*/ 	.word	0x00000002
        /*07a8*/ 	.word	0x00000020
        /*07ac*/ 	.short	0x010a
        /*07ae*/ 	.byte	0xff
	.zero		1


	//   ....[108]....
        /*07b0*/ 	.word	0x00007480
        /*07b4*/ 	.word	0x0000002c
        /*07b8*/ 	.word	0x00000080
        /*07bc*/ 	.short	0x010a
        /*07be*/ 	.byte	0xff
	.zero		1


	//   ....[109]....
        /*07c0*/ 	.word	0x000074d0
        /*07c4*/ 	.word	0x00000002
        /*07c8*/ 	.word	0x00000020
        /*07cc*/ 	.short	0x010a
        /*07ce*/ 	.byte	0xff
	.zero		1


	//----- nvinfo : EIATTR_NUM_MBARRIERS
	.align		4
.L_47:
        /*07d0*/ 	.byte	0x03, 0x38
        /*07d2*/ 	.short	0x001c


	//----- nvinfo : EIATTR_EXIT_INSTR_OFFSETS
	.align		4
        /*07d4*/ 	.byte	0x04, 0x1c
        /*07d6*/ 	.short	(.L_49 - .L_48)


	//   ....[0]....
.L_48:
        /*07d8*/ 	.word	0x00002360


	//   ....[1]....
        /*07dc*/ 	.word	0x00002850


	//   ....[2]....
        /*07e0*/ 	.word	0x000028b0


	//   ....[3]....
        /*07e4*/ 	.word	0x00003810


	//   ....[4]....
        /*07e8*/ 	.word	0x000046d0


	//   ....[5]....
        /*07ec*/ 	.word	0x00004710


	//   ....[6]....
        /*07f0*/ 	.word	0x00006ad0


	//   ....[7]....
        /*07f4*/ 	.word	0x00006b50


	//   ....[8]....
        /*07f8*/ 	.word	0x00006b80


	//   ....[9]....
        /*07fc*/ 	.word	0x00006bf0


	//----- nvinfo : EIATTR_MAX_THREADS
	.align		4
.L_49:
        /*0800*/ 	.byte	0x04, 0x05
        /*0802*/ 	.short	(.L_51 - .L_50)
.L_50:
        /*0804*/ 	.word	0x00000100
        /*0808*/ 	.word	0x00000001
        /*080c*/ 	.word	0x00000001


	//----- nvinfo : EIATTR_CRS_STACK_SIZE
	.align		4
.L_51:
        /*0810*/ 	.byte	0x04, 0x1e
        /*0812*/ 	.short	(.L_53 - .L_52)
.L_52:
        /*0814*/ 	.word	0x00000000


	//----- nvinfo : EIATTR_CBANK_PARAM_SIZE
	.align		4
.L_53:
        /*0818*/ 	.byte	0x03, 0x19
        /*081a*/ 	.short	0x0800


	//----- nvinfo : EIATTR_PARAM_CBANK
	.align		4
        /*081c*/ 	.byte	0x04, 0x0a
        /*081e*/ 	.short	(.L_55 - .L_54)
	.align		4
.L_54:
        /*0820*/ 	.word	index@(.nv.constant0._ZN7cutlass13device_kernelINS_4gemm6kernel13GemmUniversalIN4cute5tupleIJiiiiEEENS1_10collective13CollectiveMmaINS1_35MainloopSm100TmaUmmaWarpSpecializedILi2ELi2ELi4ENS5_IJNS4_1CILi1EEESB_SB_EEEEENS5_IJNSA_ILi64EEESE_SE_EEENS_6half_tENS5_IJlSB_lEEESG_SH_NS4_8TiledMMAINS4_8MMA_AtomIJNS4_20SM100_MMA_F16BF16_SSISG_SG_fLi64ELi64ELNS4_4UMMA5MajorE0ELSM_0ELNSL_7ScaleInE0ELSN_0EEEEEENS4_6LayoutISC_NS5_IJNSA_ILi0EEESR_SR_EEEEENS5_IJNS4_10UnderscoreESU_SU_EEEEENS4_13SM90_TMA_LOADENS4_14ComposedLayoutINS4_7SwizzleILi3ELi4ELi3EEENS4_18smem_ptr_flag_bitsILi16EEENSQ_INS5_IJNSA_ILi8EEESE_EEENS5_IJSE_SB_EEEEEEEvNS4_8identityESX_S17_vS18_EENS_8epilogue10collective18CollectiveEpilogueINS1A_23Sm100TmaWarpSpecializedILi3ELi2ELi16ELb1ELb0EEEJSF_NS5_IJNSQ_ISE_SB_EENSQ_INSA_ILi32EEESB_EEEEESG_SH_SG_SH_NS1A_6fusion15FusionCallbacksIS1E_NS1J_17LinearCombinationISG_fSG_fLNS_15FloatRoundStyleE2EEESF_S1I_JEEENS4_5SM1004TMEM4LOAD26SM100_TMEM_LOAD_16dp256b4xESX_NSY_INSZ_ILi2ELi4ELi3EEES12_NSQ_INS5_IJS13_S1G_EEENS5_IJS1G_SB_EEEEEEENS4_17SM75_U32x4_LDSM_NENS4_14SM90_TMA_STOREES1X_NS4_17SM90_U32x4_STSM_NENS4_39AutoVectorizingCopyWithAssumedAlignmentILi128EEEEEEvvEEEEvNT_6ParamsE)
        /*0824*/ 	.short	0x0380
        /*0826*/ 	.short	0x0800


	//----- nvinfo : EIATTR_SW_WAR
	.align		4
.L_55:
        /*0828*/ 	.byte	0x04, 0x36
        /*082a*/ 	.short	(.L_57 - .L_56)
.L_56:
        /*082c*/ 	.word	0x00000008
.L_57:


//--------------------- .nv.callgraph             --------------------------
	.section	.nv.callgraph,"",@"SHT_CUDA_CALLGRAPH"
	.align	4
	.sectionentsize	8
	.align		4
        /*0000*/ 	.word	0x00000000
	.align		4
        /*0004*/ 	.word	0xffffffff
	.align		4
        /*0008*/ 	.word	index@(_ZN7cutlass13device_kernelINS_4gemm6kernel13GemmUniversalIN4cute5tupleIJiiiiEEENS1_10collective13CollectiveMmaINS1_35MainloopSm100TmaUmmaWarpSpecializedILi2ELi2ELi4ENS5_IJNS4_1CILi1EEESB_SB_EEEEENS5_IJNSA_ILi64EEESE_SE_EEENS_6half_tENS5_IJlSB_lEEESG_SH_NS4_8TiledMMAINS4_8MMA_AtomIJNS4_20SM100_MMA_F16BF16_SSISG_SG_fLi64ELi64ELNS4_4UMMA5MajorE0ELSM_0ELNSL_7ScaleInE0ELSN_0EEEEEENS4_6LayoutISC_NS5_IJNSA_ILi0EEESR_SR_EEEEENS5_IJNS4_10UnderscoreESU_SU_EEEEENS4_13SM90_TMA_LOADENS4_14ComposedLayoutINS4_7SwizzleILi3ELi4ELi3EEENS4_18smem_ptr_flag_bitsILi16EEENSQ_INS5_IJNSA_ILi8EEESE_EEENS5_IJSE_SB_EEEEEEEvNS4_8identityESX_S17_vS18_EENS_8epilogue10collective18CollectiveEpilogueINS1A_23Sm100TmaWarpSpecializedILi3ELi2ELi16ELb1ELb0EEEJSF_NS5_IJNSQ_ISE_SB_EENSQ_INSA_ILi32EEESB_EEEEESG_SH_SG_SH_NS1A_6fusion15FusionCallbacksIS1E_NS1J_17LinearCombinationISG_fSG_fLNS_15FloatRoundStyleE2EEESF_S1I_JEEENS4_5SM1004TMEM4LOAD26SM100_TMEM_LOAD_16dp256b4xESX_NSY_INSZ_ILi2ELi4ELi3EEES12_NSQ_INS5_IJS13_S1G_EEENS5_IJS1G_SB_EEEEEEENS4_17SM75_U32x4_LDSM_NENS4_14SM90_TMA_STOREES1X_NS4_17SM90_U32x4_STSM_NENS4_39AutoVectorizingCopyWithAssumedAlignmentILi128EEEEEEvvEEEEvNT_6ParamsE)
	.align		4
        /*000c*/ 	.word	index@(__assertfail)
	.align		4
        /*0010*/ 	.word	0x00000000
	.align		4
        /*0014*/ 	.word	0xfffffffe
	.align		4
        /*0018*/ 	.word	0x00000000
	.align		4
        /*001c*/ 	.word	0xfffffffd
	.align		4
        /*0020*/ 	.word	0x00000000
	.align		4
        /*0024*/ 	.word	0xfffffffc


//--------------------- .nv.constant4             --------------------------
	.section	.nv.constant4,"a",@progbits
	.align	8
	.align		8
.nv.constant4:
        /*0000*/ 	.dword	__assertfail
	.align		8
        /*0008*/ 	.dword	__unnamed_1
	.align		8
        /*0010*/ 	.dword	__unnamed_2
	.align		8
        /*0018*/ 	.dword	_ZN40_INTERNAL_d6a081b4_4_k_cu_7b6500d2_228884cuda3std3__45__cpo5beginE
	.align		8
        /*0020*/ 	.dword	_ZN40_INTERNAL_d6a081b4_4_k_cu_7b6500d2_228884cuda3std3__45__cpo3endE
	.align		8
        /*0028*/ 	.dword	_ZN40_INTERNAL_d6a081b4_4_k_cu_7b6500d2_228884cuda3std3__45__cpo6cbeginE
	.align		8
        /*0030*/ 	.dword	_ZN40_INTERNAL_d6a081b4_4_k_cu_7b6500d2_228884cuda3std3__45__cpo4cendE
	.align		8
        /*0038*/ 	.dword	_ZN40_INTERNAL_d6a081b4_4_k_cu_7b6500d2_228884cuda3std3__442_GLOBAL__N__d6a081b4_4_k_cu_7b6500d2_228886ignoreE
	.align		8
        /*0040*/ 	.dword	_ZN40_INTERNAL_d6a081b4_4_k_cu_7b6500d2_228884cuda3std3__419piecewise_constructE
	.align		8
        /*0048*/ 	.dword	_ZN40_INTERNAL_d6a081b4_4_k_cu_7b6500d2_228884cuda3std3__48in_placeE
	.align		8
        /*0050*/ 	.dword	_ZN40_INTERNAL_d6a081b4_4_k_cu_7b6500d2_228884cuda3std6ranges3__45__cpo4swapE
	.align		8
        /*0058*/ 	.dword	_ZN40_INTERNAL_d6a081b4_4_k_cu_7b6500d2_228884cuda3std6ranges3__45__cpo9iter_moveE
	.align		8
        /*0060*/ 	.dword	_ZN40_INTERNAL_d6a081b4_4_k_cu_7b6500d2_228884cute7productE
	.align		8
        /*0068*/ 	.dword	_ZN40_INTERNAL_d6a081b4_4_k_cu_7b6500d2_228884cute1_E
	.align		8
        /*0070*/ 	.dword	$str$25
	.align		8
        /*0078*/ 	.dword	$str$26
	.align		8
        /*0080*/ 	.dword	$str$27
	.align		8
        /*0088*/ 	.dword	$str$28


//--------------------- .text._ZN7cutlass13device_kernelINS_4gemm6kernel13GemmUniversalIN4cute5tupleIJiiiiEEENS1_10collective13CollectiveMmaINS1_35MainloopSm100TmaUmmaWarpSpecializedILi2ELi2ELi4ENS5_IJNS4_1CILi1EEESB_SB_EEEEENS5_IJNSA_ILi64EEESE_SE_EEENS_6half_tENS5_IJlSB_lEEESG_SH_NS4_8TiledMMAINS4_8MMA_AtomIJNS4_20SM100_MMA_F16BF16_SSISG_SG_fLi64ELi64ELNS4_4UMMA5MajorE0ELSM_0ELNSL_7ScaleInE0ELSN_0EEEEEENS4_6LayoutISC_NS5_IJNSA_ILi0EEESR_SR_EEEEENS5_IJNS4_10UnderscoreESU_SU_EEEEENS4_13SM90_TMA_LOADENS4_14ComposedLayoutINS4_7SwizzleILi3ELi4ELi3EEENS4_18smem_ptr_flag_bitsILi16EEENSQ_INS5_IJNSA_ILi8EEESE_EEENS5_IJSE_SB_EEEEEEEvNS4_8identityESX_S17_vS18_EENS_8epilogue10collective18CollectiveEpilogueINS1A_23Sm100TmaWarpSpecializedILi3ELi2ELi16ELb1ELb0EEEJSF_NS5_IJNSQ_ISE_SB_EENSQ_INSA_ILi32EEESB_EEEEESG_SH_SG_SH_NS1A_6fusion15FusionCallbacksIS1E_NS1J_17LinearCombinationISG_fSG_fLNS_15FloatRoundStyleE2EEESF_S1I_JEEENS4_5SM1004TMEM4LOAD26SM100_TMEM_LOAD_16dp256b4xESX_NSY_INSZ_ILi2ELi4ELi3EEES12_NSQ_INS5_IJS13_S1G_EEENS5_IJS1G_SB_EEEEEEENS4_17SM75_U32x4_LDSM_NENS4_14SM90_TMA_STOREES1X_NS4_17SM90_U32x4_STSM_NENS4_39AutoVectorizingCopyWithAssumedAlignmentILi128EEEEEEvvEEEEvNT_6ParamsE --------------------------
	.section	.text._ZN7cutlass13device_kernelINS_4gemm6kernel13GemmUniversalIN4cute5tupleIJiiiiEEENS1_10collective13CollectiveMmaINS1_35MainloopSm100TmaUmmaWarpSpecializedILi2ELi2ELi4ENS5_IJNS4_1CILi1EEESB_SB_EEEEENS5_IJNSA_ILi64EEESE_SE_EEENS_6half_tENS5_IJlSB_lEEESG_SH_NS4_8TiledMMAINS4_8MMA_AtomIJNS4_20SM100_MMA_F16BF16_SSISG_SG_fLi64ELi64ELNS4_4UMMA5MajorE0ELSM_0ELNSL_7ScaleInE0ELSN_0EEEEEENS4_6LayoutISC_NS5_IJNSA_ILi0EEESR_SR_EEEEENS5_IJNS4_10UnderscoreESU_SU_EEEEENS4_13SM90_TMA_LOADENS4_14ComposedLayoutINS4_7SwizzleILi3ELi4ELi3EEENS4_18smem_ptr_flag_bitsILi16EEENSQ_INS5_IJNSA_ILi8EEESE_EEENS5_IJSE_SB_EEEEEEEvNS4_8identityESX_S17_vS18_EENS_8epilogue10collective18CollectiveEpilogueINS1A_23Sm100TmaWarpSpecializedILi3ELi2ELi16ELb1ELb0EEEJSF_NS5_IJNSQ_ISE_SB_EENSQ_INSA_ILi32EEESB_EEEEESG_SH_SG_SH_NS1A_6fusion15FusionCallbacksIS1E_NS1J_17LinearCombinationISG_fSG_fLNS_15FloatRoundStyleE2EEESF_S1I_JEEENS4_5SM1004TMEM4LOAD26SM100_TMEM_LOAD_16dp256b4xESX_NSY_INSZ_ILi2ELi4ELi3EEES12_NSQ_INS5_IJS13_S1G_EEENS5_IJS1G_SB_EEEEEEENS4_17SM75_U32x4_LDSM_NENS4_14SM90_TMA_STOREES1X_NS4_17SM90_U32x4_STSM_NENS4_39AutoVectorizingCopyWithAssumedAlignmentILi128EEEEEEvvEEEEvNT_6ParamsE,"ax",@progbits
	.align	128
.text._ZN7cutlass13device_kernelINS_4gemm6kernel13GemmUniversalIN4cute5tupleIJiiiiEEENS1_10collective13CollectiveMmaINS1_35MainloopSm100TmaUmmaWarpSpecializedILi2ELi2ELi4ENS5_IJNS4_1CILi1EEESB_SB_EEEEENS5_IJNSA_ILi64EEESE_SE_EEENS_6half_tENS5_IJlSB_lEEESG_SH_NS4_8TiledMMAINS4_8MMA_AtomIJNS4_20SM100_MMA_F16BF16_SSISG_SG_fLi64ELi64ELNS4_4UMMA5MajorE0ELSM_0ELNSL_7ScaleInE0ELSN_0EEEEEENS4_6LayoutISC_NS5_IJNSA_ILi0EEESR_SR_EEEEENS5_IJNS4_10UnderscoreESU_SU_EEEEENS4_13SM90_TMA_LOADENS4_14ComposedLayoutINS4_7SwizzleILi3ELi4ELi3EEENS4_18smem_ptr_flag_bitsILi16EEENSQ_INS5_IJNSA_ILi8EEESE_EEENS5_IJSE_SB_EEEEEEEvNS4_8identityESX_S17_vS18_EENS_8epilogue10collective18CollectiveEpilogueINS1A_23Sm100TmaWarpSpecializedILi3ELi2ELi16ELb1ELb0EEEJSF_NS5_IJNSQ_ISE_SB_EENSQ_INSA_ILi32EEESB_EEEEESG_SH_SG_SH_NS1A_6fusion15FusionCallbacksIS1E_NS1J_17LinearCombinationISG_fSG_fLNS_15FloatRoundStyleE2EEESF_S1I_JEEENS4_5SM1004TMEM4LOAD26SM100_TMEM_LOAD_16dp256b4xESX_NSY_INSZ_ILi2ELi4ELi3EEES12_NSQ_INS5_IJS13_S1G_EEENS5_IJS1G_SB_EEEEEEENS4_17SM75_U32x4_LDSM_NENS4_14SM90_TMA_STOREES1X_NS4_17SM90_U32x4_STSM_NENS4_39AutoVectorizingCopyWithAssumedAlignmentILi128EEEEEEvvEEEEvNT_6ParamsE:
        .type           _ZN7cutlass13device_kernelINS_4gemm6kernel13GemmUniversalIN4cute5tupleIJiiiiEEENS1_10collective13CollectiveMmaINS1_35MainloopSm100TmaUmmaWarpSpecializedILi2ELi2ELi4ENS5_IJNS4_1CILi1EEESB_SB_EEEEENS5_IJNSA_ILi64EEESE_SE_EEENS_6half_tENS5_IJlSB_lEEESG_SH_NS4_8TiledMMAINS4_8MMA_AtomIJNS4_20SM100_MMA_F16BF16_SSISG_SG_fLi64ELi64ELNS4_4UMMA5MajorE0ELSM_0ELNSL_7ScaleInE0ELSN_0EEEEEENS4_6LayoutISC_NS5_IJNSA_ILi0EEESR_SR_EEEEENS5_IJNS4_10UnderscoreESU_SU_EEEEENS4_13SM90_TMA_LOADENS4_14ComposedLayoutINS4_7SwizzleILi3ELi4ELi3EEENS4_18smem_ptr_flag_bitsILi16EEENSQ_INS5_IJNSA_ILi8EEESE_EEENS5_IJSE_SB_EEEEEEEvNS4_8identityESX_S17_vS18_EENS_8epilogue10collective18CollectiveEpilogueINS1A_23Sm100TmaWarpSpecializedILi3ELi2ELi16ELb1ELb0EEEJSF_NS5_IJNSQ_ISE_SB_EENSQ_INSA_ILi32EEESB_EEEEESG_SH_SG_SH_NS1A_6fusion15FusionCallbacksIS1E_NS1J_17LinearCombinationISG_fSG_fLNS_15FloatRoundStyleE2EEESF_S1I_JEEENS4_5SM1004TMEM4LOAD26SM100_TMEM_LOAD_16dp256b4xESX_NSY_INSZ_ILi2ELi4ELi3EEES12_NSQ_INS5_IJS13_S1G_EEENS5_IJS1G_SB_EEEEEEENS4_17SM75_U32x4_LDSM_NENS4_14SM90_TMA_STOREES1X_NS4_17SM90_U32x4_STSM_NENS4_39AutoVectorizingCopyWithAssumedAlignmentILi128EEEEEEvvEEEEvNT_6ParamsE,@function
        .size           _ZN7cutlass13device_kernelINS_4gemm6kernel13GemmUniversalIN4cute5tupleIJiiiiEEENS1_10collective13CollectiveMmaINS1_35MainloopSm100TmaUmmaWarpSpecializedILi2ELi2ELi4ENS5_IJNS4_1CILi1EEESB_SB_EEEEENS5_IJNSA_ILi64EEESE_SE_EEENS_6half_tENS5_IJlSB_lEEESG_SH_NS4_8TiledMMAINS4_8MMA_AtomIJNS4_20SM100_MMA_F16BF16_SSISG_SG_fLi64ELi64ELNS4_4UMMA5MajorE0ELSM_0ELNSL_7ScaleInE0ELSN_0EEEEEENS4_6LayoutISC_NS5_IJNSA_ILi0EEESR_SR_EEEEENS5_IJNS4_10UnderscoreESU_SU_EEEEENS4_13SM90_TMA_LOADENS4_14ComposedLayoutINS4_7SwizzleILi3ELi4ELi3EEENS4_18smem_ptr_flag_bitsILi16EEENSQ_INS5_IJNSA_ILi8EEESE_EEENS5_IJSE_SB_EEEEEEEvNS4_8identityESX_S17_vS18_EENS_8epilogue10collective18CollectiveEpilogueINS1A_23Sm100TmaWarpSpecializedILi3ELi2ELi16ELb1ELb0EEEJSF_NS5_IJNSQ_ISE_SB_EENSQ_INSA_ILi32EEESB_EEEEESG_SH_SG_SH_NS1A_6fusion15FusionCallbacksIS1E_NS1J_17LinearCombinationISG_fSG_fLNS_15FloatRoundStyleE2EEESF_S1I_JEEENS4_5SM1004TMEM4LOAD26SM100_TMEM_LOAD_16dp256b4xESX_NSY_INSZ_ILi2ELi4ELi3EEES12_NSQ_INS5_IJS13_S1G_EEENS5_IJS1G_SB_EEEEEEENS4_17SM75_U32x4_LDSM_NENS4_14SM90_TMA_STOREES1X_NS4_17SM90_U32x4_STSM_NENS4_39AutoVectorizingCopyWithAssumedAlignmentILi128EEEEEEvvEEEEvNT_6ParamsE,(.L_x_148 - _ZN7cutlass13device_kernelINS_4gemm6kernel13GemmUniversalIN4cute5tupleIJiiiiEEENS1_10collective13CollectiveMmaINS1_35MainloopSm100TmaUmmaWarpSpecializedILi2ELi2ELi4ENS5_IJNS4_1CILi1EEESB_SB_EEEEENS5_IJNSA_ILi64EEESE_SE_EEENS_6half_tENS5_IJlSB_lEEESG_SH_NS4_8TiledMMAINS4_8MMA_AtomIJNS4_20SM100_MMA_F16BF16_SSISG_SG_fLi64ELi64ELNS4_4UMMA5MajorE0ELSM_0ELNSL_7ScaleInE0ELSN_0EEEEEENS4_6LayoutISC_NS5_IJNSA_ILi0EEESR_SR_EEEEENS5_IJNS4_10UnderscoreESU_SU_EEEEENS4_13SM90_TMA_LOADENS4_14ComposedLayoutINS4_7SwizzleILi3ELi4ELi3EEENS4_18smem_ptr_flag_bitsILi16EEENSQ_INS5_IJNSA_ILi8EEESE_EEENS5_IJSE_SB_EEEEEEEvNS4_8identityESX_S17_vS18_EENS_8epilogue10collective18CollectiveEpilogueINS1A_23Sm100TmaWarpSpecializedILi3ELi2ELi16ELb1ELb0EEEJSF_NS5_IJNSQ_ISE_SB_EENSQ_INSA_ILi32EEESB_EEEEESG_SH_SG_SH_NS1A_6fusion15FusionCallbacksIS1E_NS1J_17LinearCombinationISG_fSG_fLNS_15FloatRoundStyleE2EEESF_S1I_JEEENS4_5SM1004TMEM4LOAD26SM100_TMEM_LOAD_16dp256b4xESX_NSY_INSZ_ILi2ELi4ELi3EEES12_NSQ_INS5_IJS13_S1G_EEENS5_IJS1G_SB_EEEEEEENS4_17SM75_U32x4_LDSM_NENS4_14SM90_TMA_STOREES1X_NS4_17SM90_U32x4_STSM_NENS4_39AutoVectorizingCopyWithAssumedAlignmentILi128EEEEEEvvEEEEvNT_6ParamsE)
        .other          _ZN7cutlass13device_kernelINS_4gemm6kernel13GemmUniversalIN4cute5tupleIJiiiiEEENS1_10collective13CollectiveMmaINS1_35MainloopSm100TmaUmmaWarpSpecializedILi2ELi2ELi4ENS5_IJNS4_1CILi1EEESB_SB_EEEEENS5_IJNSA_ILi64EEESE_SE_EEENS_6half_tENS5_IJlSB_lEEESG_SH_NS4_8TiledMMAINS4_8MMA_AtomIJNS4_20SM100_MMA_F16BF16_SSISG_SG_fLi64ELi64ELNS4_4UMMA5MajorE0ELSM_0ELNSL_7ScaleInE0ELSN_0EEEEEENS4_6LayoutISC_NS5_IJNSA_ILi0EEESR_SR_EEEEENS5_IJNS4_10UnderscoreESU_SU_EEEEENS4_13SM90_TMA_LOADENS4_14ComposedLayoutINS4_7SwizzleILi3ELi4ELi3EEENS4_18smem_ptr_flag_bitsILi16EEENSQ_INS5_IJNSA_ILi8EEESE_EEENS5_IJSE_SB_EEEEEEEvNS4_8identityESX_S17_vS18_EENS_8epilogue10collective18CollectiveEpilogueINS1A_23Sm100TmaWarpSpecializedILi3ELi2ELi16ELb1ELb0EEEJSF_NS5_IJNSQ_ISE_SB_EENSQ_INSA_ILi32EEESB_EEEEESG_SH_SG_SH_NS1A_6fusion15FusionCallbacksIS1E_NS1J_17LinearCombinationISG_fSG_fLNS_15FloatRoundStyleE2EEESF_S1I_JEEENS4_5SM1004TMEM4LOAD26SM100_TMEM_LOAD_16dp256b4xESX_NSY_INSZ_ILi2ELi4ELi3EEES12_NSQ_INS5_IJS13_S1G_EEENS5_IJS1G_SB_EEEEEEENS4_17SM75_U32x4_LDSM_NENS4_14SM90_TMA_STOREES1X_NS4_17SM90_U32x4_STSM_NENS4_39AutoVectorizingCopyWithAssumedAlignmentILi128EEEEEEvvEEEEvNT_6ParamsE,@"STO_CUDA_ENTRY STV_DEFAULT"
_ZN7cutlass13device_kernelINS_4gemm6kernel13GemmUniversalIN4cute5tupleIJiiiiEEENS1_10collective13CollectiveMmaINS1_35MainloopSm100TmaUmmaWarpSpecializedILi2ELi2ELi4ENS5_IJNS4_1CILi1EEESB_SB_EEEEENS5_IJNSA_ILi64EEESE_SE_EEENS_6half_tENS5_IJlSB_lEEESG_SH_NS4_8TiledMMAINS4_8MMA_AtomIJNS4_20SM100_MMA_F16BF16_SSISG_SG_fLi64ELi64ELNS4_4UMMA5MajorE0ELSM_0ELNSL_7ScaleInE0ELSN_0EEEEEENS4_6LayoutISC_NS5_IJNSA_ILi0EEESR_SR_EEEEENS5_IJNS4_10UnderscoreESU_SU_EEEEENS4_13SM90_TMA_LOADENS4_14ComposedLayoutINS4_7SwizzleILi3ELi4ELi3EEENS4_18smem_ptr_flag_bitsILi16EEENSQ_INS5_IJNSA_ILi8EEESE_EEENS5_IJSE_SB_EEEEEEEvNS4_8identityESX_S17_vS18_EENS_8epilogue10collective18CollectiveEpilogueINS1A_23Sm100TmaWarpSpecializedILi3ELi2ELi16ELb1ELb0EEEJSF_NS5_IJNSQ_ISE_SB_EENSQ_INSA_ILi32EEESB_EEEEESG_SH_SG_SH_NS1A_6fusion15FusionCallbacksIS1E_NS1J_17LinearCombinationISG_fSG_fLNS_15FloatRoundStyleE2EEESF_S1I_JEEENS4_5SM1004TMEM4LOAD26SM100_TMEM_LOAD_16dp256b4xESX_NSY_INSZ_ILi2ELi4ELi3EEES12_NSQ_INS5_IJS13_S1G_EEENS5_IJS1G_SB_EEEEEEENS4_17SM75_U32x4_LDSM_NENS4_14SM90_TMA_STOREES1X_NS4_17SM90_U32x4_STSM_NENS4_39AutoVectorizingCopyWithAssumedAlignmentILi128EEEEEEvvEEEEvNT_6ParamsE:
[----:B------:R-:W1:Y:S01]  /*0000*/  LDC R1, c[0x0][0x37c] ;  /* 0x0000df00ff017b82 */ /* 0x000e620000000800 */
[----:B------:R-:W2:Y:S01]  /*0010*/  S2R R70, SR_TID.X ;  /* 0x0000000000467919 */ /* 0x000ea20000002100 */
[----:B------:R-:W3:Y:S01]  /*0020*/  LDCU.64 UR4, c[0x0][0x890] ;  /* 0x00011200ff0477ac */ /* 0x000ee20008000a00 */
[----:B------:R-:W-:Y:S02]  /*0030*/  PRMT R60, RZ, 0x7610, R60 ;  /* 0x00007610ff3c7816 */ /* 0x000fe4000000003c */
[----:B------:R-:W-:Y:S01]  /*0040*/  ELECT P5, URZ, PT ;  /* 0x0000000000ff782f */ /* 0x000fe200038a0000 */
[----:B------:R-:W4:Y:S01]  /*0050*/  LDCU.64 UR46, c[0x0][0x358] ;  /* 0x00006b00ff2e77ac */ /* 0x000f220008000a00 */
[----:B---3--:R-:W-:-:S04]  /*0060*/  UISETP.NE.U32.AND UP0, UPT, UR4, URZ, UPT ;  /* 0x000000ff0400728c */ /* 0x008fc8000bf05070 */
[----:B------:R-:W-:Y:S01]  /*0070*/  UISETP.NE.AND.EX UP0, UPT, UR5, URZ, UPT, UP0 ;  /* 0x000000ff0500728c */ /* 0x000fe2000bf05300 */
[----:B--2---:R-:W-:-:S05]  /*0080*/  SHF.R.U32.HI R65, RZ, 0x5, R70 ;  /* 0x00000005ff417819 */ /* 0x004fca0000011646 */
[----:B------:R-:W2:Y:S02]  /*0090*/  SHFL.IDX PT, R0, R65, RZ, 0x1f ;  /* 0x00001fff41007589 */ /* 0x000ea400000e0000 */
[----:B--2---:R-:W-:Y:S01]  /*00a0*/  R2UR UR8, R0 ;  /* 0x00000000000872ca */ /* 0x004fe200000e0000 */
[----:B-1--4-:R-:W-:-:S14]  /*00b0*/  BRA.U UP0, `(.L_x_0) ;  /* 0x00000001002c7547 */ /* 0x012fdc000b800000 */
[----:B------:R-:W1:Y:S02]  /*00c0*/  LDCU.64 UR6, c[0x0][0x888] ;  /* 0x00011100ff0677ac */ /* 0x000e640008000a00 */
[----:B-1----:R-:W-:-:S04]  /*00d0*/  UISETP.NE.U32.AND UP0, UPT, UR6, URZ, UPT ;  /* 0x000000ff0600728c */ /* 0x002fc8000bf05070 */
[----:B------:R-:W-:-:S09]  /*00e0*/  UISETP.NE.AND.EX UP0, UPT, UR7, URZ, UPT, UP0 ;  /* 0x000000ff0700728c */ /* 0x000fd2000bf05300 */
[----:B------:R-:W-:Y:S05]  /*00f0*/  BRA.U !UP0, `(.L_x_1) ;  /* 0x0000000108107547 */ /* 0x000fea000b800000 */
[----:B------:R-:W1:Y:S02]  /*0100*/  LDC.64 R2, c[0x0][0x888] ;  /* 0x00022200ff027b82 */ /* 0x000e640000000a00 */
[----:B-1----:R1:W5:Y:S01]  /*0110*/  LDG.E R35, desc[UR46][R2.64] ;  /* 0x0000002e02237981 */ /* 0x002362000c1e1900 */
[----:B------:R-:W-:Y:S01]  /*0120*/  HFMA2 R60, -RZ, RZ, 0, 5.9604644775390625e-08 ;  /* 0x00000001ff3c7431 */ /* 0x000fe200000001ff */
[----:B------:R-:W-:Y:S05]  /*0130*/  BRA `(.L_x_0) ;  /* 0x00000000000c7947 */ /* 0x000fea0003800000 */
.L_x_1:
[----:B------:R-:W1:Y:S01]  /*0140*/  LDCU UR6, c[0x0][0x880] ;  /* 0x00011000ff0677ac */ /* 0x000e620008000800 */
[----:B------:R-:W-:Y:S01]  /*0150*/  HFMA2 R60, -RZ, RZ, 0, 5.9604644775390625e-08 ;  /* 0x00000001ff3c7431 */ /* 0x000fe200000001ff */
[----:B-1----:R-:W-:-:S07]  /*0160*/  MOV R35, UR6 ;  /* 0x0000000600237c02 */ /* 0x002fce0008000f00 */
.L_x_0:
[----:B------:R-:W2:Y:S02]  /*0170*/  LDCU.64 UR6, c[0x0][0x8b0] ;  /* 0x00011600ff0677ac */ /* 0x000ea40008000a00 */
[----:B--2---:R-:W-:-:S04]  /*0180*/  UISETP.NE.U32.AND UP0, UPT, UR6, URZ, UPT ;  /* 0x000000ff0600728c */ /* 0x004fc8000bf05070 */
[----:B------:R-:W-:-:S09]  /*0190*/  UISETP.NE.AND.EX UP0, UPT, UR7, URZ, UPT, UP0 ;  /* 0x000000ff0700728c */ /* 0x000fd2000bf05300 */
[----:B------:R-:W-:Y:S05]  /*01a0*/  BRA.U UP0, `(.L_x_2) ;  /* 0x0000000100247547 */ /* 0x000fea000b800000 */
[----:B------:R-:W2:Y:S02]  /*01b0*/  LDCU.64 UR6, c[0x0][0x8a8] ;  /* 0x00011500ff0677ac */ /* 0x000ea40008000a00 */
[----:B--2---:R-:W-:-:S04]  /*01c0*/  UISETP.NE.U32.AND UP0, UPT, UR6, URZ, UPT ;  /* 0x000000ff0600728c */ /* 0x004fc8000bf05070 */
[----:B------:R-:W-:-:S09]  /*01d0*/  UISETP.NE.AND.EX UP0, UPT, UR7, URZ, UPT, UP0 ;  /* 0x000000ff0700728c */ /* 0x000fd2000bf05300 */
[----:B------:R-:W-:Y:S05]  /*01e0*/  BRA.U !UP0, `(.L_x_3) ;  /* 0x00000001080c7547 */ /* 0x000fea000b800000 */
[----:B-1----:R-:W1:Y:S02]  /*01f0*/  LDC.64 R2, c[0x0][0x8a8] ;  /* 0x00022a00ff027b82 */ /* 0x002e640000000a00 */
[----:B-1----:R2:W5:Y:S01]  /*0200*/  LDG.E R33, desc[UR46][R2.64] ;  /* 0x0000002e02217981 */ /* 0x002562000c1e1900 */
[----:B------:R-:W-:Y:S05]  /*0210*/  BRA `(.L_x_2) ;  /* 0x0000000000087947 */ /* 0x000fea0003800000 */
.L_x_3:
[----:B------:R-:W2:Y:S02]  /*0220*/  LDCU UR6, c[0x0][0x8a0] ;  /* 0x00011400ff0677ac */ /* 0x000ea40008000800 */
[----:B--2---:R-:W-:Y:S02]  /*0230*/  MOV R33, UR6 ;  /* 0x0000000600217c02 */ /* 0x004fe40008000f00 */
.L_x_2:
[----:B------:R-:W-:Y:S01]  /*0240*/  IMAD.U32 R0, RZ, RZ, UR8 ;  /* 0x00000008ff007e24 */ /* 0x000fe2000f8e00ff */
[----:B------:R-:W-:Y:S04]  /*0250*/  BSSY.RECONVERGENT B0, `(.L_x_4) ;  /* 0x000000c000007945 */ /* 0x000fe80003800200 */
[C---:B------:R-:W-:Y:S02]  /*0260*/  ISETP.NE.OR P1, PT, R0.reuse, 0x1, !P5 ;  /* 0x000000010000780c */ /* 0x040fe40006f25670 */
[----:B------:R-:W-:-:S11]  /*0270*/  ISETP.NE.OR P0, PT, R0, 0x3, !P5 ;  /* 0x000000030000780c */ /* 0x000fd60006f05670 */
[----:B------:R-:W-:Y:S05]  /*0280*/  @P1 BRA `(.L_x_5) ;  /* 0x0000000000201947 */ /* 0x000fea0003800000 */
[----:B------:R-:W3:Y:S02]  /*0290*/  LDCU.64 UR6, c[0x0][0x348] ;  /* 0x00006900ff0677ac */ /* 0x000ee40008000a00 */
[----:B---3--:R-:W-:Y:S02]  /*02a0*/  UIADD3 UR10, UP1, UPT, UR6, 0x80, URZ ;  /* 0x00000080060a7890 */ /* 0x008fe4000ff3e0ff */
[----:B------:R-:W-:Y:S02]  /*02b0*/  UIADD3 UR6, UP0, UPT, UR6, 0x180, URZ ;  /* 0x0000018006067890 */ /* 0x000fe4000ff1e0ff */
[----:B------:R-:W-:Y:S02]  /*02c0*/  UIADD3.X UR11, UPT, UPT, URZ, UR7, URZ, UP1, !UPT ;  /* 0x00000007ff0b7290 */ /* 0x000fe40008ffe4ff */
[----:B------:R-:W-:-:S07]  /*02d0*/  UIADD3.X UR7, UPT, UPT, URZ, UR7, URZ, UP0, !UPT ;  /* 0x00000007ff077290 */ /* 0x000fce00087fe4ff */
[----:B------:R3:W-:Y:S02]  /*02e0*/  UTMACCTL.PF [UR10] ;  /* 0x000000000a0079b9 */ /* 0x0007e40008040000 */
[----:B------:R3:W-:Y:S02]  /*02f0*/  UTMACCTL.PF [UR6] ;  /* 0x00000000060079b9 */ /* 0x0007e40008040000 */
[----:B---3--:R-:W-:Y:S01]  /*0300*/  NOP ;  /* 0x0000000000007918 */ /* 0x008fe20000000000 */
.L_x_5:
[----:B------:R-:W-:Y:S05]  /*0310*/  BSYNC.RECONVERGENT B0 ;  /* 0x0000000000007941 */ /* 0x000fea0003800200 */
.L_x_4:
[----:B------:R-:W-:Y:S04]  /*0320*/  BSSY.RECONVERGENT B0, `(.L_x_6) ;  /* 0x000000a000007945 */ /* 0x000fe80003800200 */
        /* <DEDUP_REMOVED lines=9> */
.L_x_7:
[----:B------:R-:W-:Y:S05]  /*03c0*/  BSYNC.RECONVERGENT B0 ;  /* 0x0000000000007941 */ /* 0x000fea0003800200 */
.L_x_6:
[----:B------:R-:W3:Y:S01]  /*03d0*/  LDCU.64 UR6, c[0x0][0x888] ;  /* 0x00011100ff0677ac */ /* 0x000ee20008000a00 */
[----:B------:R-:W-:Y:S02]  /*03e0*/  UISETP.EQ.U32.AND UP1, UPT, UR4, URZ, UPT ;  /* 0x000000ff0400728c */ /* 0x000fe4000bf22070 */
[----:B------:R-:W-:Y:S02]  /*03f0*/  UPLOP3.LUT UP2, UPT, UPT, UPT, UPT, 0x80, 0x8 ;  /* 0x000000000008789c */ /* 0x000fe40003f4f070 */
[----:B---3--:R-:W-:-:S04]  /*0400*/  UISETP.NE.U32.AND UP0, UPT, UR6, URZ, UPT ;  /* 0x000000ff0600728c */ /* 0x008fc8000bf05070 */
[----:B------:R-:W-:-:S04]  /*0410*/  UISETP.NE.AND.EX UP0, UPT, UR7, URZ, UPT, UP0 ;  /* 0x000000ff0700728c */ /* 0x000fc8000bf05300 */
[----:B------:R-:W-:-:S04]  /*0420*/  UISETP.EQ.OR.EX UP3, UPT, UR5, URZ, !UP0, UP1 ;  /* 0x000000ff0500728c */ /* 0x000fc8000c762710 */
[----:B------:R-:W-:-:S05]  /*0430*/  UP2UR UR53, UPR, URZ, 0x8 ;  /* 0x00000008ff357883 */ /* 0x000fca0008000000 */
[----:B------:R-:W-:Y:S07]  /*0440*/  BRA.U !UP3, `(.L_x_8) ;  /* 0x000000010b207547 */ /* 0x000fee000b800000 */
[----:B------:R-:W-:Y:S01]  /*0450*/  UISETP.NE.U32.AND UP2, UPT, UR4, URZ, UPT ;  /* 0x000000ff0400728c */ /* 0x000fe2000bf45070 */
[----:B-----5:R-:W-:Y:S01]  /*0460*/  FSETP.NEU.AND P0, PT, R35, RZ, PT ;  /* 0x000000ff2300720b */ /* 0x020fe20003f0d000 */
[----:B------:R-:W-:Y:S02]  /*0470*/  USEL UR4, URZ, 0xffffffff, UP0 ;  /* 0xffffffffff047887 */ /* 0x000fe40008000000 */
[----:B------:R-:W-:-:S10]  /*0480*/  UISETP.NE.AND.EX UP2, UPT, UR5, URZ, UPT, UP2 ;  /* 0x000000ff0500728c */ /* 0x000fd4000bf45320 */
[----:B------:R-:W-:Y:S01]  /*0490*/  VOTEU.ANY UP1, P0 ;  /* 0x0000000000ff7886 */ /* 0x000fe20000020100 */
[----:B------:R-:W-:-:S04]  /*04a0*/  @!UP2 USEL UR4, URZ, 0xffffffff, UP1 ;  /* 0xffffffffff04a887 */ /* 0x000fc80008800000 */
[----:B------:R-:W-:-:S04]  /*04b0*/  ULOP3.LUT UR4, UR4, 0x1, URZ, 0xc0, !UPT ;  /* 0x0000000104047892 */ /* 0x000fc8000f8ec0ff */
[----:B------:R-:W-:-:S11]  /*04c0*/  UISETP.NE.U32.AND UP2, UPT, UR4, 0x1, UPT ;  /* 0x000000010400788c */ /* 0x000fd6000bf45070 */
.L_x_8:
[----:B-12---:R-:W1:Y:S01]  /*04d0*/  SHFL.IDX PT, R2, R65, RZ, 0x1f ;  /* 0x00001fff41027589 */ /* 0x006e6200000e0000 */
[----:B------:R-:W-:-:S04]  /*04e0*/  UISETP.NE.AND UP1, UPT, UR8, 0x2, UPT ;  /* 0x000000020800788c */ /* 0x000fc8000bf25270 */
[----:B------:R-:W-:Y:S01]  /*04f0*/  USEL UR6, URZ, 0x1, UP1 ;  /* 0x00000001ff067887 */ /* 0x000fe20008800000 */
[----:B-1----:R-:W-:-:S13]  /*0500*/  ISETP.NE.AND P0, PT, R2, RZ, PT ;  /* 0x000000ff0200720c */ /* 0x002fda0003f05270 */
[----:B------:R-:W-:Y:S05]  /*0510*/  @P0 BRA `(.L_x_9) ;  /* 0x0000000000380947 */ /* 0x000fea0003800000 */
[----:B------:R-:W1:Y:S01]  /*0520*/  S2UR UR5, SR_CgaCtaId ;  /* 0x00000000000579c3 */ /* 0x000e620000008800 */
[----:B------:R-:W-:Y:S01]  /*0530*/  UMOV UR7, 0x400 ;  /* 0x0000040000077882 */ /* 0x000fe20000000000 */
[----:B------:R-:W-:Y:S01]  /*0540*/  UMOV UR4, 0x1 ;  /* 0x0000000100047882 */ /* 0x000fe20000000000 */
[----:B------:R-:W-:Y:S01]  /*0550*/  ELECT P0, URZ, PT ;  /* 0x0000000000ff782f */ /* 0x000fe20003800000 */
[----:B------:R-:W-:-:S04]  /*0560*/  UIADD3 UR10, UPT, UPT, -UR4, 0x100000, URZ ;  /* 0x00100000040a7890 */ /* 0x000fc8000fffe1ff */
[----:B------:R-:W-:Y:S02]  /*0570*/  USHF.L.U32 UR11, UR10, 0xb, URZ ;  /* 0x0000000b0a0b7899 */ /* 0x000fe400080006ff */
[----:B------:R-:W-:Y:S02]  /*0580*/  USHF.L.U32 UR10, UR10, 0x1, URZ ;  /* 0x000000010a0a7899 */ /* 0x000fe400080006ff */
[----:B-1----:R-:W-:Y:S01]  /*0590*/  ULEA UR5, UR5, UR7, 0x18 ;  /* 0x0000000705057291 */ /* 0x002fe2000f8ec0ff */
[----:B------:R-:W1:Y:S11]  /*05a0*/  FENCE.VIEW.ASYNC.S ;  /* 0x00000000000073c6 */ /* 0x000e760000000000 */
[----:B-1----:R1:W2:Y:S01]  /*05b0*/  SYNCS.EXCH.64 URZ, [UR5], UR10 ;  /* 0x0000000a05ff75b2 */ /* 0x0022a20008000100 */
[----:B------:R1:W3:Y:S01]  /*05c0*/  SYNCS.EXCH.64 URZ, [UR5+0x10], UR10 ;  /* 0x0000100a05ff75b2 */ /* 0x0002e20008000100 */
[----:B------:R1:W4:Y:S01]  /*05d0*/  SYNCS.EXCH.64 URZ, [UR5+0x8], UR10 ;  /* 0x0000080a05ff75b2 */ /* 0x0003220008000100 */
[----:B------:R1:W1:Y:S01]  /*05e0*/  SYNCS.EXCH.64 URZ, [UR5+0x18], UR10 ;  /* 0x0000180a05ff75b2 */ /* 0x0002620008000100 */
[----:B------:R-:W-:Y:S01]  /*05f0*/  NOP ;  /* 0x0000000000007918 */ /* 0x000fe20000000000 */
.L_x_9:
[----:B------:R-:W2:Y:S01]  /*0600*/  SHFL.IDX PT, R2, R65, RZ, 0x1f ;  /* 0x00001fff41027589 */ /* 0x000ea200000e0000 */
[----:B------:R-:W-:Y:S01]  /*0610*/  NOP ;  /* 0x0000000000007918 */ /* 0x000fe20000000000 */
[----:B--2---:R-:W-:-:S13]  /*0620*/  ISETP.NE.AND P0, PT, R2, 0x1, PT ;  /* 0x000000010200780c */ /* 0x004fda0003f05270 */
[----:B------:R-:W-:Y:S05]  /*0630*/  @P0 BRA `(.L_x_10) ;  /* 0x0000000000500947 */ /* 0x000fea0003800000 */
[----:B------:R-:W2:Y:S01]  /*0640*/  S2UR UR7, SR_CgaCtaId ;  /* 0x00000000000779c3 */ /* 0x000ea20000008800 */
[----:B------:R-:W-:Y:S01]  /*0650*/  UMOV UR9, 0x400 ;  /* 0x0000040000097882 */ /* 0x000fe20000000000 */
[----:B-1----:R-:W-:Y:S01]  /*0660*/  UMOV UR5, 0x20 ;  /* 0x0000002000057882 */ /* 0x002fe20000000000 */
[----:B------:R-:W-:Y:S01]  /*0670*/  UMOV UR4, 0x80 ;  /* 0x0000008000047882 */ /* 0x000fe20000000000 */
[----:B------:R-:W-:-:S04]  /*0680*/  UIADD3 UR10, UPT, UPT, -UR5, 0x100000, URZ ;  /* 0x00100000050a7890 */ /* 0x000fc8000fffe1ff */
[----:B------:R-:W-:Y:S02]  /*0690*/  USHF.L.U32 UR11, UR10, 0xb, URZ ;  /* 0x0000000b0a0b7899 */ /* 0x000fe400080006ff */
[----:B------:R-:W-:Y:S02]  /*06a0*/  USHF.L.U32 UR10, UR10, 0x1, URZ ;  /* 0x000000010a0a7899 */ /* 0x000fe400080006ff */
[----:B------:R-:W-:-:S04]  /*06b0*/  UIADD3 UR4, UPT, UPT, -UR4, 0x100000, URZ ;  /* 0x0010000004047890 */ /* 0x000fc8000fffe1ff */
[----:B------:R-:W-:Y:S02]  /*06c0*/  USHF.L.U32 UR5, UR4, 0xb, URZ ;  /* 0x0000000b04057899 */ /* 0x000fe400080006ff */
[----:B------:R-:W-:Y:S01]  /*06d0*/  USHF.L.U32 UR4, UR4, 0x1, URZ ;  /* 0x0000000104047899 */ /* 0x000fe200080006ff */
[----:B------:R-:W-:Y:S01]  /*06e0*/  ELECT P0, URZ, PT ;  /* 0x0000000000ff782f */ /* 0x000fe20003800000 */
[----:B--2---:R-:W-:Y:S01]  /*06f0*/  ULEA UR7, UR7, UR9, 0x18 ;  /* 0x0000000907077291 */ /* 0x004fe2000f8ec0ff */
[----:B------:R-:W1:Y:S11]  /*0700*/  FENCE.VIEW.ASYNC.S ;  /* 0x00000000000073c6 */ /* 0x000e760000000000 */
[----:B-1----:R2:W1:Y:S01]  /*0710*/  SYNCS.EXCH.64 URZ, [UR7+0x20], UR10 ;  /* 0x0000200a07ff75b2 */ /* 0x0024620008000100 */
[----:B------:R2:W1:Y:S01]  /*0720*/  SYNCS.EXCH.64 URZ, [UR7+0x38], UR4 ;  /* 0x0000380407ff75b2 */ /* 0x0004620008000100 */
[----:B------:R2:W1:Y:S01]  /*0730*/  SYNCS.EXCH.64 URZ, [UR7+0x28], UR10 ;  /* 0x0000280a07ff75b2 */ /* 0x0004620008000100 */
[----:B------:R2:W1:Y:S01]  /*0740*/  SYNCS.EXCH.64 URZ, [UR7+0x40], UR4 ;  /* 0x0000400407ff75b2 */ /* 0x0004620008000100 */
[----:B------:R2:W1:Y:S01]  /*0750*/  SYNCS.EXCH.64 URZ, [UR7+0x30], UR10 ;  /* 0x0000300a07ff75b2 */ /* 0x0004620008000100 */
[----:B------:R2:W1:Y:S02]  /*0760*/  SYNCS.EXCH.64 URZ, [UR7+0x48], UR4 ;  /* 0x0000480407ff75b2 */ /* 0x0004640008000100 */
[----:B--2---:R-:W-:Y:S01]  /*0770*/  NOP ;  /* 0x0000000000007918 */ /* 0x004fe20000000000 */
.L_x_10:
[----:B------:R-:W2:Y:S01]  /*0780*/  SHFL.IDX PT, R2, R65, RZ, 0x1f ;  /* 0x00001fff41027589 */ /* 0x000ea200000e0000 */
[----:B------:R-:W-:Y:S01]  /*0790*/  NOP ;  /* 0x0000000000007918 */ /* 0x000fe20000000000 */
[----:B--2---:R-:W-:-:S13]  /*07a0*/  ISETP.NE.AND P0, PT, R2, 0x3, PT ;  /* 0x000000030200780c */ /* 0x004fda0003f05270 */
[----:B------:R-:W-:Y:S05]  /*07b0*/  @P0 BRA `(.L_x_11) ;  /* 0x0000000000300947 */ /* 0x000fea0003800000 */
[----:B-1----:R-:W1:Y:S01]  /*07c0*/  S2UR UR5, SR_CgaCtaId ;  /* 0x00000000000579c3 */ /* 0x002e620000008800 */
        /* <DEDUP_REMOVED lines=8> */
[----:B-1----:R2:W1:Y:S01]  /*0850*/  SYNCS.EXCH.64 URZ, [UR5+0x50], UR10 ;  /* 0x0000500a05ff75b2 */ /* 0x0024620008000100 */
[----:B------:R2:W1:Y:S02]  /*0860*/  SYNCS.EXCH.64 URZ, [UR5+0x58], UR10 ;  /* 0x0000580a05ff75b2 */ /* 0x0004640008000100 */
[----:B--2---:R-:W-:Y:S01]  /*0870*/  NOP ;  /* 0x0000000000007918 */ /* 0x004fe20000000000 */
.L_x_11:
[----:B------:R-:W2:Y:S01]  /*0880*/  SHFL.IDX PT, R2, R65, RZ, 0x1f ;  /* 0x00001fff41027589 */ /* 0x000ea200000e0000 */
[----:B------:R-:W-:Y:S01]  /*0890*/  NOP ;  /* 0x0000000000007918 */ /* 0x000fe20000000000 */
[----:B--2---:R-:W-:-:S13]  /*08a0*/  ISETP.NE.AND P0, PT, R2, 0x4, PT ;  /* 0x000000040200780c */ /* 0x004fda0003f05270 */
[----:B------:R-:W-:Y:S05]  /*08b0*/  @P0 BRA `(.L_x_12) ;  /* 0x00000000004c0947 */ /* 0x000fea0003800000 */
[----:B-1----:R-:W1:Y:S01]  /*08c0*/  S2UR UR5, SR_CgaCtaId ;  /* 0x00000000000579c3 */ /* 0x002e620000008800 */
[----:B------:R-:W-:Y:S01]  /*08d0*/  UMOV UR9, 0x100 ;  /* 0x0000010000097882 */ /* 0x000fe20000000000 */
[----:B------:R-:W-:Y:S01]  /*08e0*/  UMOV UR7, 0x400 ;  /* 0x0000040000077882 */ /* 0x000fe20000000000 */
[----:B------:R-:W-:Y:S01]  /*08f0*/  USEL UR9, UR9, 0xe0, UP2 ;  /* 0x000000e009097887 */ /* 0x000fe20009000000 */
[----:B------:R-:W-:Y:S01]  /*0900*/  UMOV UR4, 0x1 ;  /* 0x0000000100047882 */ /* 0x000fe20000000000 */
[----:B------:R-:W-:Y:S01]  /*0910*/  ELECT P0, URZ, PT ;  /* 0x0000000000ff782f */ /* 0x000fe20003800000 */
[----:B------:R-:W-:-:S04]  /*0920*/  UIADD3 UR10, UPT, UPT, -UR4, 0x100000, URZ ;  /* 0x00100000040a7890 */ /* 0x000fc8000fffe1ff */
[----:B------:R-:W-:Y:S02]  /*0930*/  USHF.L.U32 UR11, UR10, 0xb, URZ ;  /* 0x0000000b0a0b7899 */ /* 0x000fe400080006ff */
[----:B------:R-:W-:Y:S02]  /*0940*/  USHF.L.U32 UR10, UR10, 0x1, URZ ;  /* 0x000000010a0a7899 */ /* 0x000fe400080006ff */
[----:B------:R-:W-:-:S04]  /*0950*/  UIADD3 UR12, UPT, UPT, -UR9, 0x100000, URZ ;  /* 0x00100000090c7890 */ /* 0x000fc8000fffe1ff */
[----:B------:R-:W-:Y:S02]  /*0960*/  USHF.L.U32 UR13, UR12, 0xb, URZ ;  /* 0x0000000b0c0d7899 */ /* 0x000fe400080006ff */
[----:B------:R-:W-:Y:S02]  /*0970*/  USHF.L.U32 UR12, UR12, 0x1, URZ ;  /* 0x000000010c0c7899 */ /* 0x000fe400080006ff */
[----:B-1----:R-:W-:Y:S01]  /*0980*/  ULEA UR5, UR5, UR7, 0x18 ;  /* 0x0000000705057291 */ /* 0x002fe2000f8ec0ff */
[----:B------:R-:W1:Y:S11]  /*0990*/  FENCE.VIEW.ASYNC.S ;  /* 0x00000000000073c6 */ /* 0x000e760000000000 */
[----:B-1----:R2:W1:Y:S01]  /*09a0*/  SYNCS.EXCH.64 URZ, [UR5+0x60], UR10 ;  /* 0x0000600a05ff75b2 */ /* 0x0024620008000100 */
[----:B------:R2:W1:Y:S01]  /*09b0*/  SYNCS.EXCH.64 URZ, [UR5+0x70], UR12 ;  /* 0x0000700c05ff75b2 */ /* 0x0004620008000100 */
[----:B------:R2:W1:Y:S01]  /*09c0*/  SYNCS.EXCH.64 URZ, [UR5+0x68], UR10 ;  /* 0x0000680a05ff75b2 */ /* 0x0004620008000100 */
[----:B------:R2:W1:Y:S02]  /*09d0*/  SYNCS.EXCH.64 URZ, [UR5+0x78], UR12 ;  /* 0x0000780c05ff75b2 */ /* 0x0004640008000100 */
[----:B--2---:R-:W-:Y:S01]  /*09e0*/  NOP ;  /* 0x0000000000007918 */ /* 0x004fe20000000000 */
.L_x_12:
        /* <DEDUP_REMOVED lines=22> */
[----:B------:R2:W1:Y:S01]  /*0b50*/  SYNCS.EXCH.64 URZ, [UR7+0xb0], UR4 ;  /* 0x0000b00407ff75b2 */ /* 0x0004620008000100 */
[----:B------:R2:W1:Y:S01]  /*0b60*/  SYNCS.EXCH.64 URZ, [UR7+0x98], UR10 ;  /* 0x0000980a07ff75b2 */ /* 0x0004620008000100 */
[----:B------:R2:W1:Y:S02]  /*0b70*/  SYNCS.EXCH.64 URZ, [UR7+0xb8], UR4 ;  /* 0x0000b80407ff75b2 */ /* 0x0004640008000100 */
[----:B--2---:R-:W-:Y:S01]  /*0b80*/  NOP ;  /* 0x0000000000007918 */ /* 0x004fe20000000000 */
.L_x_13:
        /* <DEDUP_REMOVED lines=18> */
.L_x_14:
[----:B-1----:R-:W1:Y:S01]  /*0cb0*/  S2UR UR5, SR_CTAID.X ;  /* 0x00000000000579c3 */ /* 0x002e620000002500 */
[----:B------:R-:W-:-:S05]  /*0cc0*/  CS2R.32 R59, SR_CgaSize ;  /* 0x00000000003b7805 */ /* 0x000fca0000008a00 */
[----:B------:R-:W-:-:S05]  /*0cd0*/  IMAD R59, R59, -0xa0, RZ ;  /* 0xffffff603b3b7824 */ /* 0x000fca00078e02ff */
[----:B------:R-:W-:-:S14]  /*0ce0*/  R2UR UR9, R59 ;  /* 0x000000003b0972ca */ /* 0x000fdc00000e0000 */
[----:B------:R-:W2:Y:S01]  /*0cf0*/  LDCU UR9, c[0x0][UR9+0x2b0] ;  /* 0x00005600090977ac */ /* 0x000ea20008000800 */
[----:B------:R-:W-:Y:S01]  /*0d00*/  NOP ;  /* 0x0000000000007918 */ /* 0x000fe20000000000 */
[----:B------:R-:W-:-:S05]  /*0d10*/  CS2R.32 R59, SR_CgaSize ;  /* 0x00000000003b7805 */ /* 0x000fca0000008a00 */
[----:B------:R-:W-:-:S05]  /*0d20*/  IMAD R59, R59, -0xa0, RZ ;  /* 0xffffff603b3b7824 */ /* 0x000fca00078e02ff */
[----:B------:R-:W-:-:S14]  /*0d30*/  R2UR UR7, R59 ;  /* 0x000000003b0772ca */ /* 0x000fdc00000e0000 */
[----:B------:R-:W3:Y:S01]  /*0d40*/  LDCU UR7, c[0x0][UR7+0x2b4] ;  /* 0x00005680070777ac */ /* 0x000ee20008000800 */
[----:B------:R-:W4:Y:S08]  /*0d50*/  S2UR UR4, SR_CTAID.Y ;  /* 0x00000000000479c3 */ /* 0x000f300000002600 */
[----:B------:R-:W3:Y:S01]  /*0d60*/  LDC R10, c[0x0][0xb24] ;  /* 0x0002c900ff0a7b82 */ /* 0x000ee20000000800 */
[----:B-1----:R-:W-:-:S02]  /*0d70*/  I2FP.F32.U32 R59, UR5 ;  /* 0x00000005003b7c45 */ /* 0x002fc40008201000 */
[----:B------:R-:W-:-:S05]  /*0d80*/  CS2R.32 R3, SR_CgaSize ;  /* 0x0000000000037805 */ /* 0x000fca0000008a00 */
[----:B------:R-:W-:-:S06]  /*0d90*/  IMAD R3, R3, -0xa0, RZ ;  /* 0xffffff6003037824 */ /* 0x000fcc00078e02ff */
[----:B------:R-:W1:Y:S01]  /*0da0*/  LDC R3, c[0x0][R3+0x2a0] ;  /* 0x0000a80003037b82 */ /* 0x000e620000000800 */
[----:B------:R-:W-:Y:S01]  /*0db0*/  MOV R21, UR5 ;  /* 0x0000000500157c02 */ /* 0x000fe20008000f00 */
[----:B--2---:R-:W-:Y:S01]  /*0dc0*/  FMUL R59, R59, UR9 ;  /* 0x000000093b3b7c20 */ /* 0x004fe20008400000 */
[----:B----4-:R-:W-:Y:S02]  /*0dd0*/  I2FP.F32.U32 R58, UR4 ;  /* 0x00000004003a7c45 */ /* 0x010fe40008201000 */
[----:B------:R-:W-:-:S05]  /*0de0*/  CS2R.32 R2, SR_CgaSize ;  /* 0x0000000000027805 */ /* 0x000fca0000008a00 */
[----:B------:R-:W-:-:S06]  /*0df0*/  IMAD R2, R2, -0xa0, RZ ;  /* 0xffffff6002027824 */ /* 0x000fcc00078e02ff */
[----:B------:R-:W2:Y:S01]  /*0e00*/  LDC R2, c[0x0][R2+0x2a4] ;  /* 0x0000a90002027b82 */ /* 0x000ea20000000800 */
[----:B------:R-:W-:Y:S01]  /*0e10*/  MOV R20, UR4 ;  /* 0x0000000400147c02 */ /* 0x000fe20008000f00 */
[----:B------:R-:W4:Y:S01]  /*0e20*/  F2I.U32.TRUNC.NTZ R59, R59 ;  /* 0x0000003b003b7305 */ /* 0x000f22000020f000 */
[----:B---3--:R-:W-:-:S05]  /*0e30*/  FMUL R58, R58, UR7 ;  /* 0x000000073a3a7c20 */ /* 0x008fca0008400000 */
[----:B------:R-:W-:Y:S01]  /*0e40*/  BAR.SYNC.DEFER_BLOCKING 0x0 ;  /* 0x0000000000007b1d */ /* 0x000fe20000010000 */
[----:B------:R-:W-:-:S05]  /*0e50*/  ISETP.GE.AND P0, PT, R10, 0x1, PT ;  /* 0x000000010a00780c */ /* 0x000fca0003f06270 */
[----:B------:R-:W3:Y:S02]  /*0e60*/  F2I.U32.TRUNC.NTZ R58, R58 ;  /* 0x0000003a003a7305 */ /* 0x000ee4000020f000 */
[----:B------:R-:W2:Y:S01]  /*0e70*/  S2UR UR36, SR_CTAID.Z ;  /* 0x00000000002479c3 */ /* 0x000ea20000002700 */
[----:B----4-:R-:W-:-:S05]  /*0e80*/  IADD3 R59, PT, PT, -R59, RZ, RZ ;  /* 0x000000ff3b3b7210 */ /* 0x010fca0007ffe1ff */
[----:B-1----:R-:W-:Y:S01]  /*0e90*/  IMAD R59, R3, R59, UR5 ;  /* 0x00000005033b7e24 */ /* 0x002fe2000f8e023b */
[----:B---3--:R-:W-:-:S05]  /*0ea0*/  IADD3 R58, PT, PT, -R58, RZ, RZ ;  /* 0x000000ff3a3a7210 */ /* 0x008fca0007ffe1ff */
[----:B--2---:R-:W-:Y:S01]  /*0eb0*/  IMAD R58, R2, R58, UR4 ;  /* 0x00000004023a7e24 */ /* 0x004fe2000f8e023a */
[----:B------:R-:W-:Y:S06]  /*0ec0*/  @!P0 BRA `(.L_x_15) ;  /* 0x0000000000b88947 */ /* 0x000fec0003800000 */
[----:B------:R-:W1:Y:S01]  /*0ed0*/  LDC.64 R4, c[0x0][0xb18] ;  /* 0x0002c600ff047b82 */ /* 0x000e620000000a00 */
[----:B------:R-:W-:-:S07]  /*0ee0*/  ISETP.NE.AND P0, PT, R10, 0x1, PT ;  /* 0x000000010a00780c */ /* 0x000fce0003f05270 */
[----:B------:R-:W2:Y:S08]  /*0ef0*/  LDC R9, c[0x0][0xb0c] ;  /* 0x0002c300ff097b82 */ /* 0x000eb00000000800 */
[----:B------:R-:W3:Y:S08]  /*0f00*/  LDC R12, c[0x0][0x370] ;  /* 0x0000dc00ff0c7b82 */ /* 0x000ef00000000800 */
[----:B------:R-:W4:Y:S01]  /*0f10*/  LDC R11, c[0x0][0x374] ;  /* 0x0000dd00ff0b7b82 */ /* 0x000f220000000800 */
[----:B-1----:R-:W-:-:S07]  /*0f20*/  ISETP.NE.AND P1, PT, R4, 0x1, PT ;  /* 0x000000010400780c */ /* 0x002fce0003f25270 */
[----:B------:R-:W3:Y:S01]  /*0f30*/  LDC.64 R6, c[0x0][0xb10] ;  /* 0x0002c400ff067b82 */ /* 0x000ee20000000a00 */
[----:B--2---:R-:W-:-:S07]  /*0f40*/  ISETP.NE.AND P2, PT, R9, 0x1, PT ;  /* 0x000000010900780c */ /* 0x004fce0003f45270 */
[----:B------:R-:W1:Y:S08]  /*0f50*/  LDC R8, c[0x0][0xb20] ;  /* 0x0002c800ff087b82 */ /* 0x000e700000000800 */
[----:B------:R-:W2:Y:S01]  /*0f60*/  LDC.64 R2, c[0x0][0xb28] ;  /* 0x0002ca00ff027b82 */ /* 0x000ea20000000a00 */
[----:B----4-:R-:W-:-:S04]  /*0f70*/  IMAD.HI.U32 R13, R11, R5, RZ ;  /* 0x000000050b0d7227 */ /* 0x010fc800078e00ff */
[----:B------:R-:W-:-:S04]  /*0f80*/  IMAD.HI.U32 R5, R20, R5, RZ ;  /* 0x0000000514057227 */ /* 0x000fc800078e00ff */
[----:B---3--:R-:W-:-:S05]  /*0f90*/  IMAD.HI.U32 R14, R12, R6, RZ ;  /* 0x000000060c0e7227 */ /* 0x008fca00078e00ff */
[-C--:B------:R-:W-:Y:S01]  /*0fa0*/  @P2 SHF.R.U32.HI R12, RZ, R7.reuse, R14 ;  /* 0x00000007ff0c2219 */ /* 0x080fe2000001160e */
[----:B------:R-:W-:Y:S01]  /*0fb0*/  IMAD.HI.U32 R14, R21, R6, RZ ;  /* 0x00000006150e7227 */ /* 0x000fe200078e00ff */
[-C--:B-1----:R-:W-:Y:S02]  /*0fc0*/  @P1 SHF.R.U32.HI R11, RZ, R8.reuse, R13 ;  /* 0x00000008ff0b1219 */ /* 0x082fe4000001160d */
[----:B------:R-:W-:Y:S02]  /*0fd0*/  SHF.R.U32.HI R5, RZ, R8, R5 ;  /* 0x00000008ff057219 */ /* 0x000fe40000011605 */
[----:B------:R-:W-:Y:S02]  /*0fe0*/  SHF.R.U32.HI R14, RZ, R7, R14 ;  /* 0x00000007ff0e7219 */ /* 0x000fe4000001160e */
[----:B------:R-:W-:Y:S01]  /*0ff0*/  SEL R5, R20, R5, !P1 ;  /* 0x0000000514057207 */ /* 0x000fe20004800000 */
[----:B--2---:R-:W-:Y:S01]  /*1000*/  IMAD.HI.U32 R13, R11, R2, RZ ;  /* 0x000000020b0d7227 */ /* 0x004fe200078e00ff */
[----:B------:R-:W-:-:S03]  /*1010*/  SEL R14, R21, R14, !P2 ;  /* 0x0000000e150e7207 */ /* 0x000fc60005000000 */
[----:B------:R-:W-:Y:S01]  /*1020*/  IMAD.HI.U32 R6, R12, R2, RZ ;  /* 0x000000020c067227 */ /* 0x000fe200078e00ff */
[----:B------:R-:W-:-:S04]  /*1030*/  @P0 SHF.R.U32.HI R11, RZ, R3, R13 ;  /* 0x00000003ff0b0219 */ /* 0x000fc8000001160d */
[----:B------:R-:W-:Y:S01]  /*1040*/  @P0 SHF.R.U32.HI R12, RZ, R3, R6 ;  /* 0x00000003ff0c0219 */ /* 0x000fe20000011606 */
[----:B------:R-:W-:-:S04]  /*1050*/  IMAD R11, R11, R10, RZ ;  /* 0x0000000a0b0b7224 */ /* 0x000fc800078e02ff */
[----:B------:R-:W-:Y:S01]  /*1060*/  IMAD R6, R12, R10, RZ ;  /* 0x0000000a0c067224 */ /* 0x000fe200078e02ff */
[----:B------:R-:W-:-:S04]  /*1070*/  ISETP.GE.AND P1, PT, R5, R11, PT ;  /* 0x0000000b0500720c */ /* 0x000fc80003f26270 */
[----:B------:R-:W-:Y:S01]  /*1080*/  ISETP.GE.OR P1, PT, R14, R6, P1 ;  /* 0x000000060e00720c */ /* 0x000fe20000f26670 */
[----:B------:R-:W-:-:S05]  /*1090*/  IMAD.HI.U32 R6, R5, R2, RZ ;  /* 0x0000000205067227 */ /* 0x000fca00078e00ff */
[----:B------:R-:W-:-:S04]  /*10a0*/  SHF.R.U32.HI R6, RZ, R3, R6 ;  /* 0x00000003ff067219 */ /* 0x000fc80000011606 */
[----:B------:R-:W-:-:S03]  /*10b0*/  SEL R6, R5, R6, !P0 ;  /* 0x0000000605067207 */ /* 0x000fc60004000000 */
[----:B------:R-:W-:Y:S01]  /*10c0*/  @!P1 IMAD.HI.U32 R7, R14, R2, RZ ;  /* 0x000000020e079227 */ /* 0x000fe200078e00ff */
[----:B------:R-:W-:-:S04]  /*10d0*/  IADD3 R2, PT, PT, -R6, RZ, RZ ;  /* 0x000000ff06027210 */ /* 0x000fc80007ffe1ff */
[----:B------:R-:W-:Y:S01]  /*10e0*/  @!P1 SHF.R.U32.HI R3, RZ, R3, R7 ;  /* 0x00000003ff039219 */ /* 0x000fe20000011607 */
[----:B------:R-:W-:Y:S01]  /*10f0*/  IMAD R2, R10, R2, R5 ;  /* 0x000000020a027224 */ /* 0x000fe200078e0205 */
[----:B------:R-:W-:Y:S02]  /*1100*/  IADD3 R7, PT, PT, -R5, RZ, RZ ;  /* 0x000000ff05077210 */ /* 0x000fe40007ffe1ff */
[----:B------:R-:W-:-:S03]  /*1110*/  @!P1 SEL R3, R14, R3, !P0 ;  /* 0x000000030e039207 */ /* 0x000fc60004000000 */
[----:B------:R-:W-:Y:S02]  /*1120*/  IMAD R7, R4, R7, R20 ;  /* 0x0000000704077224 */ /* 0x000fe400078e0214 */
[--C-:B------:R-:W-:Y:S02]  /*1130*/  @!P1 IMAD.IADD R6, R6, 0x1, -R3.reuse ;  /* 0x0000000106069824 */ /* 0x100fe400078e0a03 */
[----:B------:R-:W-:Y:S01]  /*1140*/  @!P1 IMAD R3, R2, R12, R3 ;  /* 0x0000000c02039224 */ /* 0x000fe200078e0203 */
[----:B------:R-:W-:Y:S01]  /*1150*/  IADD3 R2, PT, PT, -R14, RZ, RZ ;  /* 0x000000ff0e027210 */ /* 0x000fe20007ffe1ff */
[----:B------:R-:W-:Y:S02]  /*1160*/  @!P1 IMAD R5, R6, R10, R14 ;  /* 0x0000000a06059224 */ /* 0x000fe400078e020e */
[----:B------:R-:W-:Y:S02]  /*1170*/  @!P1 IMAD.MOV.U32 R14, RZ, RZ, R3 ;  /* 0x000000ffff0e9224 */ /* 0x000fe400078e0003 */
[----:B------:R-:W-:-:S02]  /*1180*/  IMAD R2, R9, R2, R21 ;  /* 0x0000000209027224 */ /* 0x000fc400078e0215 */
[----:B------:R-:W-:Y:S02]  /*1190*/  IMAD R20, R5, R4, R7 ;  /* 0x0000000405147224 */ /* 0x000fe400078e0207 */
[----:B------:R-:W-:Y:S02]  /*11a0*/  IMAD R21, R14, R9, R2 ;  /* 0x000000090e157224 */ /* 0x000fe400078e0202 */
.L_x_15:
[----:B------:R-:W1:Y:S01]  /*11b0*/  LDCU UR4, c[0x0][0xb30] ;  /* 0x00016600ff0477ac */ /* 0x000e620008000800 */
[----:B------:R-:W2:Y:S08]  /*11c0*/  S2UR UR37, SR_CgaCtaId ;  /* 0x00000000002579c3 */ /* 0x000eb00000008800 */
[----:B------:R-:W3:Y:S01]  /*11d0*/  LDC R26, c[0x0][0xb24] ;  /* 0x0002c900ff1a7b82 */ /* 0x000ee20000000800 */
[----:B-1----:R-:W-:-:S09]  /*11e0*/  UISETP.NE.AND UP1, UPT, UR4, 0x1, UPT ;  /* 0x000000010400788c */ /* 0x002fd2000bf25270 */
[----:B--2---:R-:W-:Y:S05]  /*11f0*/  BRA.U UP1, `(.L_x_16) ;  /* 0x0000000101407547 */ /* 0x004fea000b800000 */
[----:B------:R-:W1:Y:S08]  /*1200*/  LDC.64 R4, c[0x0][0xb10] ;  /* 0x0002c400ff047b82 */ /* 0x000e700000000a00 */
[----:B------:R-:W2:Y:S08]  /*1210*/  LDC.64 R2, c[0x0][0xb18] ;  /* 0x0002c600ff027b82 */ /* 0x000eb00000000a00 */
[----:B------:R-:W4:Y:S08]  /*1220*/  LDC R6, c[0x0][0xb20] ;  /* 0x0002c800ff067b82 */ /* 0x000f300000000800 */
[----:B------:R-:W3:Y:S01]  /*1230*/  LDC R7, c[0x0][0xb0c] ;  /* 0x0002c300ff077b82 */ /* 0x000ee20000000800 */
[----:B-1----:R-:W-:-:S05]  /*1240*/  IMAD.HI.U32 R4, R21, R4, RZ ;  /* 0x0000000415047227 */ /* 0x002fca00078e00ff */
[----:B------:R-:W-:Y:S01]  /*1250*/  SHF.R.U32.HI R4, RZ, R5, R4 ;  /* 0x00000005ff047219 */ /* 0x000fe20000011604 */
[----:B--2---:R-:W-:Y:S01]  /*1260*/  IMAD.HI.U32 R3, R20, R3, RZ ;  /* 0x0000000314037227 */ /* 0x004fe200078e00ff */
[----:B------:R-:W-:-:S04]  /*1270*/  ISETP.NE.AND P0, PT, R2, 0x1, PT ;  /* 0x000000010200780c */ /* 0x000fc80003f05270 */
[----:B----4-:R-:W-:-:S04]  /*1280*/  SHF.R.U32.HI R3, RZ, R6, R3 ;  /* 0x00000006ff037219 */ /* 0x010fc80000011603 */
[----:B------:R-:W-:Y:S02]  /*1290*/  SEL R3, R20, R3, !P0 ;  /* 0x0000000314037207 */ /* 0x000fe40004000000 */
[----:B---3--:R-:W-:-:S04]  /*12a0*/  ISETP.NE.AND P1, PT, R7, 0x1, PT ;  /* 0x000000010700780c */ /* 0x008fc80003f25270 */
[----:B------:R-:W-:-:S05]  /*12b0*/  SEL R4, R21, R4, !P1 ;  /* 0x0000000415047207 */ /* 0x000fca0004800000 */
[----:B------:R-:W-:Y:S02]  /*12c0*/  IMAD.IADD R5, R3, 0x1, -R4 ;  /* 0x0000000103057824 */ /* 0x000fe400078e0a04 */
[----:B------:R-:W-:Y:S02]  /*12d0*/  IMAD.IADD R3, R4, 0x1, -R3 ;  /* 0x0000000104037824 */ /* 0x000fe400078e0a03 */
[----:B------:R-:W-:Y:S02]  /*12e0*/  IMAD R21, R5, R7, R21 ;  /* 0x0000000705157224 */ /* 0x000fe400078e0215 */
[----:B------:R-:W-:-:S07]  /*12f0*/  IMAD R20, R3, R2, R20 ;  /* 0x0000000203147224 */ /* 0x000fce00078e0214 */
.L_x_16:
[----:B------:R-:W-:Y:S01]  /*1300*/  BAR.SYNC.DEFER_BLOCKING 0x0 ;  /* 0x0000000000007b1d */ /* 0x000fe20000010000 */
[----:B------:R-:W-:Y:S01]  /*1310*/  UISETP.NE.AND UP1, UPT, UR8, 0x2, UPT ;  /* 0x000000020800788c */ /* 0x000fe2000bf25270 */
[----:B------:R-:W-:Y:S02]  /*1320*/  ISETP.NE.OR P5, PT, R0, 0x2, !P5 ;  /* 0x000000020000780c */ /* 0x000fe40006fa5670 */
[----:B------:R-:W-:-:S06]  /*1330*/  LOP3.LUT R2, R70, 0x1f, RZ, 0xc0, !PT ;  /* 0x0000001f46027812 */ /* 0x000fcc00078ec0ff */
[----:B------:R-:W-:Y:S05]  /*1340*/  BRA.U UP1, `(.L_x_17) ;  /* 0x00000011010c7547 */ /* 0x000fea000b800000 */
[----:B------:R-:W1:Y:S01]  /*1350*/  LDCU UR13, c[0x0][0x38c] ;  /* 0x00007180ff0d77ac */ /* 0x000e620008000800 */
[----:B------:R-:W2:Y:S01]  /*1360*/  LDC R8, c[0x0][0x370] ;  /* 0x0000dc00ff087b82 */ /* 0x000ea20000000800 */
[----:B------:R-:W-:Y:S01]  /*1370*/  PLOP3.LUT P1, PT, PT, PT, UP2, 0x80, 0x8 ;  /* 0x000000000008781c */ /* 0x000fe20003f2f028 */
[----:B------:R-:W-:Y:S01]  /*1380*/  IMAD.MOV.U32 R15, RZ, RZ, 0x1 ;  /* 0x00000001ff0f7424 */ /* 0x000fe200078e00ff */
[----:B------:R-:W-:Y:S01]  /*1390*/  ISETP.EQ.OR P4, PT, R2, RZ, P5 ;  /* 0x000000ff0200720c */ /* 0x000fe20002f82670 */
[----:B------:R-:W-:Y:S01]  /*13a0*/  IMAD.MOV.U32 R14, RZ, RZ, RZ ;  /* 0x000000ffff0e7224 */ /* 0x000fe200078e00ff */
[----:B------:R-:W-:Y:S02]  /*13b0*/  PLOP3.LUT P1, PT, P1, PT, PT, 0x8, 0x80 ;  /* 0x000000000080781c */ /* 0x000fe40000f2e170 */
[----:B------:R-:W-:Y:S01]  /*13c0*/  CS2R R12, SRZ ;  /* 0x00000000000c7805 */ /* 0x000fe2000001ff00 */
[----:B------:R-:W-:Y:S01]  /*13d0*/  IMAD.MOV.U32 R11, RZ, RZ, 0x1 ;  /* 0x00000001ff0b7424 */ /* 0x000fe200078e00ff */
[----:B------:R-:W4:Y:S01]  /*13e0*/  LDC R0, c[0x0][0x374] ;  /* 0x0000dd00ff007b82 */ /* 0x000f220000000800 */
[----:B------:R-:W2:Y:S01]  /*13f0*/  LDCU.64 UR22, c[0x0][0x348] ;  /* 0x00006900ff1677ac */ /* 0x000ea20008000a00 */
[----:B------:R-:W-:Y:S01]  /*1400*/  UMOV UR6, URZ ;  /* 0x000000ff00067c82 */ /* 0x000fe20008000000 */
[----:B-1----:R-:W-:-:S04]  /*1410*/  UIADD3 UR5, UPT, UPT, UR13, 0x3f, URZ ;  /* 0x0000003f0d057890 */ /* 0x002fc8000fffe0ff */
[----:B------:R-:W-:-:S04]  /*1420*/  USHF.R.S32.HI UR4, URZ, 0x1f, UR5 ;  /* 0x0000001fff047899 */ /* 0x000fc80008011405 */
[----:B------:R-:W-:-:S04]  /*1430*/  ULEA.HI UR4, UR4, UR5, URZ, 0x6 ;  /* 0x0000000504047291 */ /* 0x000fc8000f8f30ff */
[----:B------:R-:W-:Y:S02]  /*1440*/  USHF.R.S32.HI UR15, URZ, 0x6, UR4 ;  /* 0x00000006ff0f7899 */ /* 0x000fe40008011404 */
[----:B------:R-:W-:Y:S02]  /*1450*/  UIADD3 UR4, UPT, UPT, UR13, -0x1, URZ ;  /* 0xffffffff0d047890 */ /* 0x000fe4000fffe0ff */
[----:B------:R-:W-:Y:S02]  /*1460*/  UISETP.LT.U32.AND UP0, UPT, UR15, 0x2, UPT ;  /* 0x000000020f00788c */ /* 0x000fe4000bf01070 */
[----:B------:R-:W-:Y:S02]  /*1470*/  UISETP.GE.U32.AND UP1, UPT, UR4, -0x7f, UPT ;  /* 0xffffff810400788c */ /* 0x000fe4000bf26070 */
[----:B------:R-:W-:Y:S02]  /*1480*/  USEL UR14, UR15, 0x2, UP0 ;  /* 0x000000020f0e7887 */ /* 0x000fe40008000000 */
[----:B------:R-:W-:-:S02]  /*1490*/  UIADD3 UR13, UPT, UPT, UR13, 0x7e, URZ ;  /* 0x0000007e0d0d7890 */ /* 0x000fc4000fffe0ff */
[----:B------:R-:W-:Y:S02]  /*14a0*/  UIADD3 UR5, UPT, UPT, UR14, -0x1, URZ ;  /* 0xffffffff0e057890 */ /* 0x000fe4000fffe0ff */
[----:B------:R-:W-:-:S03]  /*14b0*/  UIADD3 UR7, UPT, UPT, UR15, -UR14, URZ ;  /* 0x8000000e0f077290 */ /* 0x000fc6000fffe0ff */
[----:B------:R-:W-:-:S04]  /*14c0*/  @UP1 UIADD3 UR5, UPT, UPT, UR14, URZ, URZ ;  /* 0x000000ff0e051290 */ /* 0x000fc8000fffe0ff */
[----:B--2---:R-:W-:-:S12]  /*14d0*/  UIADD3 UR5, UPT, UPT, UR5, 0x1, URZ ;  /* 0x0000000105057890 */ /* 0x004fd8000fffe0ff */
.L_x_35:
[----:B------:R-:W-:Y:S01]  /*14e0*/  UISETP.NE.AND UP0, UPT, UR37, URZ, UPT ;  /* 0x000000ff2500728c */ /* 0x000fe2000bf05270 */
[----:B------:R-:W1:Y:S08]  /*14f0*/  S2UR UR37, SR_CgaCtaId ;  /* 0x00000000002579c3 */ /* 0x000e700000008800 */
[----:B------:R-:W-:Y:S05]  /*1500*/  BRA.U UP0, `(.L_x_18) ;  /* 0x0000000100347547 */ /* 0x000fea000b800000 */
[----:B------:R-:W2:Y:S01]  /*1510*/  S2R R2, SR_CgaCtaId ;  /* 0x0000000000027919 */ /* 0x000ea20000008800 */
[----:B------:R-:W-:-:S04]  /*1520*/  MOV R3, 0x400 ;  /* 0x0000040000037802 */ /* 0x000fc80000000f00 */
[----:B--2---:R-:W-:Y:S02]  /*1530*/  LEA R2, R2, R3, 0x18 ;  /* 0x0000000302027211 */ /* 0x004fe400078ec0ff */
[----:B------:R-:W-:-:S03]  /*1540*/  SHF.L.U32 R3, R11, 0x1f, RZ ;  /* 0x0000001f0b037819 */ /* 0x000fc600000006ff */
[----:B------:R-:W-:-:S04]  /*1550*/  IMAD R2, R12, 0x8, R2 ;  /* 0x000000080c027824 */ /* 0x000fc800078e0202 */
[----:B------:R-:W2:Y:S02]  /*1560*/  SYNCS.PHASECHK.TRANS64.TRYWAIT P0, [R2+URZ+0xd0], R3 ;  /* 0x0000d003020075a7 */ /* 0x000ea400080011ff */
[----:B--2---:R-:W-:Y:S05]  /*1570*/  @!P0 BRA `(.L_x_19) ;  /* 0x0000005400a08947 */ /* 0x004fea0003800000 */
.L_x_113:
[----:B------:R-:W-:Y:S01]  /*1580*/  VIADD R12, R12, 0x1 ;  /* 0x000000010c0c7836 */ /* 0x000fe20000000000 */
[----:B------:R2:W-:Y:S04]  /*1590*/  SYNCS.ARRIVE.TRANS64.A1T0 RZ, [R2+URZ+0xc0], RZ ;  /* 0x0000c0ff02ff79a7 */ /* 0x0005e800081000ff */
[----:B------:R-:W-:-:S04]  /*15a0*/  ISETP.NE.AND P0, PT, R12, 0x2, PT ;  /* 0x000000020c00780c */ /* 0x000fc80003f05270 */
[----:B------:R-:W-:Y:S02]  /*15b0*/  SEL R12, R12, RZ, P0 ;  /* 0x000000ff0c0c7207 */ /* 0x000fe40000000000 */
[----:B--2---:R-:W-:-:S04]  /*15c0*/  SEL R2, RZ, 0x1, P0 ;  /* 0x00000001ff027807 */ /* 0x004fc80000000000 */
[----:B------:R-:W-:-:S07]  /*15d0*/  LOP3.LUT R11, R11, R2, RZ, 0x3c, !PT ;  /* 0x000000020b0b7212 */ /* 0x000fce00078e3cff */
.L_x_18:
[----:B------:R-:W-:Y:S01]  /*15e0*/  UMOV UR4, 0x400 ;  /* 0x0000040000047882 */ /* 0x000fe20000000000 */
[----:B------:R-:W-:Y:S01]  /*15f0*/  SHF.L.U32 R2, R15, 0x1f, RZ ;  /* 0x0000001f0f027819 */ /* 0x000fe200000006ff */
[----:B-1----:R-:W-:Y:S01]  /*1600*/  ULEA UR4, UR37, UR4, 0x18 ;  /* 0x0000000425047291 */ /* 0x002fe2000f8ec0ff */
[----:B------:R-:W-:Y:S01]  /*1610*/  R2UR UR35, R21 ;  /* 0x00000000152372ca */ /* 0x000fe200000e0000 */
[----:B------:R-:W-:Y:S01]  /*1620*/  UISETP.GE.U32.AND UP0, UPT, UR13, 0x7f, UPT ;  /* 0x0000007f0d00788c */ /* 0x000fe2000bf06070 */
[----:B------:R-:W-:Y:S01]  /*1630*/  R2UR UR11, R20 ;  /* 0x00000000140b72ca */ /* 0x000fe200000e0000 */
[----:B------:R-:W-:Y:S01]  /*1640*/  ULEA UR8, UR6, UR4, 0x3 ;  /* 0x0000000406087291 */ /* 0x000fe2000f8e18ff */
[----:B------:R-:W-:-:S08]  /*1650*/  UMOV UR24, URZ ;  /* 0x000000ff00187c82 */ /* 0x000fd00008000000 */
[----:B------:R1:W2:Y:S01]  /*1660*/  SYNCS.PHASECHK.TRANS64.TRYWAIT P0, [UR8+0x10], R2 ;  /* 0x00001002ff0075a7 */ /* 0x0002a20008001108 */
[----:B------:R-:W-:Y:S02]  /*1670*/  USHF.L.U32 UR35, UR35, 0x6, URZ ;  /* 0x0000000623237899 */ /* 0x000fe400080006ff */
[----:B------:R-:W-:Y:S01]  /*1680*/  USHF.L.U32 UR11, UR11, 0x6, URZ ;  /* 0x000000060b0b7899 */ /* 0x000fe200080006ff */
[----:B------:R-:W-:Y:S11]  /*1690*/  BRA.U !UP0, `(.L_x_20) ;  /* 0x0000000108a47547 */ /* 0x000ff6000b800000 */
[----:B------:R-:W-:Y:S01]  /*16a0*/  UMOV UR16, URZ ;  /* 0x000000ff00107c82 */ /* 0x000fe20008000000 */
[----:B------:R-:W-:-:S05]  /*16b0*/  UMOV UR17, UR6 ;  /* 0x0000000600117c82 */ /* 0x000fca0008000000 */
.L_x_25:
[----:B-1----:R-:W-:Y:S01]  /*16c0*/  ULEA UR33, UR17, UR4, 0x3 ;  /* 0x0000000411217291 */ /* 0x002fe2000f8e18ff */
[----:B--2---:R-:W-:Y:S01]  /*16d0*/  @!P5 MOV R3, 0x4000 ;  /* 0x000040000003d802 */ /* 0x004fe20000000f00 */
[----:B--2---:R-:W-:Y:S10]  /*16e0*/  @P0 BRA `(.L_x_21) ;  /* 0x00000000000c0947 */ /* 0x004ff40003800000 */
[----:B------:R-:W-:-:S04]  /*16f0*/  SHF.L.U32 R4, R15, 0x1f, RZ ;  /* 0x0000001f0f047819 */ /* 0x000fc800000006ff */
[----:B------:R-:W2:Y:S02]  /*1700*/  SYNCS.PHASECHK.TRANS64.TRYWAIT P0, [UR33+0x10], R4 ;  /* 0x00001004ff0075a7 */ /* 0x000ea40008001121 */
[----:B--2---:R-:W-:Y:S05]  /*1710*/  @!P0 BRA `(.L_x_22) ;  /* 0x00000054004c8947 */ /* 0x004fea0003800000 */
.L_x_21:
[----:B------:R2:W-:Y:S01]  /*1720*/  @!P5 SYNCS.ARRIVE.TRANS64 RZ, [UR33], R3 ;  /* 0x00000003ffffd9a7 */ /* 0x0005e20008000021 */
[----:B------:R-:W-:Y:S04]  /*1730*/  BSSY.RECONVERGENT B0, `(.L_x_23) ;  /* 0x0000003000007945 */ /* 0x000fe80003800200 */
[----:B------:R-:W-:Y:S05]  /*1740*/  @P4 BRA `(.L_x_24) ;  /* 0x0000000000044947 */ /* 0x000fea0003800000 */
[----:B------:R-:W-:Y:S05]  /*1750*/  BPT.TRAP 0x1 ;  /* 0x000000040000795c */ /* 0x000fea0000300000 */
.L_x_24:
[----:B------:R-:W-:Y:S05]  /*1760*/  BSYNC.RECONVERGENT B0 ;  /* 0x0000000000007941 */ /* 0x000fea0003800200 */
.L_x_23:
[----:B------:R-:W-:Y:S02]  /*1770*/  UIADD3 UR6, UPT, UPT, UR17, 0x1, URZ ;  /* 0x0000000111067890 */ /* 0x000fe4000fffe0ff */
[----:B------:R-:W-:Y:S02]  /*1780*/  UIADD3 UR26, UP1, UPT, UR22, 0x80, URZ ;  /* 0x00000080161a7890 */ /* 0x000fe4000ff3e0ff */
[----:B------:R-:W-:Y:S02]  /*1790*/  UISETP.NE.AND UP0, UPT, UR6, 0x2, UPT ;  /* 0x000000020600788c */ /* 0x000fe4000bf05270 */
[----:B------:R-:W-:Y:S02]  /*17a0*/  USHF.L.U32 UR34, UR16, 0x6, URZ ;  /* 0x0000000610227899 */ /* 0x000fe400080006ff */
[----:B------:R-:W-:Y:S02]  /*17b0*/  USEL UR9, URZ, 0x1, UP0 ;  /* 0x00000001ff097887 */ /* 0x000fe40008000000 */
[----:B------:R-:W-:-:S02]  /*17c0*/  USEL UR6, UR6, URZ, UP0 ;  /* 0x000000ff06067287 */ /* 0x000fc40008000000 */
[----:B------:R-:W-:Y:S02]  /*17d0*/  UIADD3 UR20, UP0, UPT, UR22, 0x180, URZ ;  /* 0x0000018016147890 */ /* 0x000fe4000ff1e0ff */
[----:B------:R-:W-:Y:S01]  /*17e0*/  ULEA UR8, UR6, UR4, 0x3 ;  /* 0x0000000406087291 */ /* 0x000fe2000f8e18ff */
[----:B------:R-:W-:Y:S01]  /*17f0*/  LOP3.LUT R15, R15, UR9, RZ, 0x3c, !PT ;  /* 0x000000090f0f7c12 */ /* 0x000fe2000f8e3cff */
[----:B------:R-:W-:Y:S02]  /*1800*/  UIADD3.X UR27, UPT, UPT, URZ, UR23, URZ, UP1, !UPT ;  /* 0x00000017ff1b7290 */ /* 0x000fe40008ffe4ff */
[----:B------:R-:W-:Y:S01]  /*1810*/  UIADD3.X UR21, UPT, UPT, URZ, UR23, URZ, UP0, !UPT ;  /* 0x00000017ff157290 */ /* 0x000fe200087fe4ff */
[----:B-1----:R-:W-:Y:S01]  /*1820*/  SHF.L.U32 R2, R15, 0x1f, RZ ;  /* 0x0000001f0f027819 */ /* 0x002fe200000006ff */
[----:B------:R-:W-:Y:S01]  /*1830*/  UMOV UR18, 0x0 ;  /* 0x0000000000127882 */ /* 0x000fe20000000000 */
[----:B------:R-:W-:Y:S01]  /*1840*/  UMOV UR19, 0x10000000 ;  /* 0x1000000000137882 */ /* 0x000fe20000000000 */
[----:B------:R-:W-:Y:S01]  /*1850*/  UMOV UR12, UR36 ;  /* 0x00000024000c7c82 */ /* 0x000fe20008000000 */
[----:B------:R1:W1:Y:S01]  /*1860*/  SYNCS.PHASECHK.TRANS64.TRYWAIT P0, [UR8+0x10], R2 ;  /* 0x00001002ff0075a7 */ /* 0x0002620008001108 */
[----:B------:R-:W-:Y:S01]  /*1870*/  ULEA UR8, UR17, UR4, 0xd ;  /* 0x0000000411087291 */ /* 0x000fe2000f8e68ff */
[----:B------:R-:W-:Y:S01]  /*1880*/  UMOV UR9, UR33 ;  /* 0x0000002100097c82 */ /* 0x000fe20008000000 */
[----:B------:R-:W-:-:S02]  /*1890*/  UMOV UR10, UR34 ;  /* 0x00000022000a7c82 */ /* 0x000fc40008000000 */
[----:B------:R-:W-:Y:S02]  /*18a0*/  UIADD3 UR32, UPT, UPT, UR8, 0x3400, URZ ;  /* 0x0000340008207890 */ /* 0x000fe4000fffe0ff */
[----:B------:R-:W-:Y:S02]  /*18b0*/  UIADD3 UR8, UPT, UPT, UR8, 0x7400, URZ ;  /* 0x0000740008087890 */ /* 0x000fe4000fffe0ff */
[----:B------:R-:W-:Y:S01]  /*18c0*/  UIADD3 UR16, UPT, UPT, UR16, 0x1, URZ ;  /* 0x0000000110107890 */ /* 0x000fe2000fffe0ff */
[----:B------:R-:W-:Y:S01]  /*18d0*/  UMOV UR24, UR5 ;  /* 0x0000000500187c82 */ /* 0x000fe20008000000 */
[----:B------:R-:W-:Y:S02]  /*18e0*/  UMOV UR17, UR6 ;  /* 0x0000000600117c82 */ /* 0x000fe40008000000 */
[----:B------:R-:W-:Y:S01]  /*18f0*/  UISETP.NE.AND UP0, UPT, UR16, UR5, UPT ;  /* 0x000000051000728c */ /* 0x000fe2000bf05270 */
[----:B------:R1:W-:Y:S02]  /*1900*/  UTMALDG.3D [UR32], [UR26], desc[UR18] ;  /* 0x000012201a0075b4 */ /* 0x0003e40008011000 */
[----:B------:R1:W-:Y:S06]  /*1910*/  UTMALDG.3D [UR8], [UR20], desc[UR18] ;  /* 0x00001208140075b4 */ /* 0x0003ec0008011000 */
[----:B------:R-:W-:Y:S05]  /*1920*/  BRA.U UP0, `(.L_x_25) ;  /* 0xfffffffd00647547 */ /* 0x000fea000b83ffff */
.L_x_20:
[----:B-1----:R-:W-:Y:S01]  /*1930*/  ULEA UR8, UR6, UR4, 0x3 ;  /* 0x0000000406087291 */ /* 0x002fe2000f8e18ff */
[----:B------:R-:W-:Y:S01]  /*1940*/  SHF.L.U32 R2, R15, 0x1f, RZ ;  /* 0x0000001f0f027819 */ /* 0x000fe200000006ff */
[----:B------:R-:W-:Y:S01]  /*1950*/  @!P1 SYNCS.ARRIVE.TRANS64.A1T0 RZ, [UR4+0x58], RZ ;  /* 0x000058ffffff99a7 */ /* 0x000fe20008100004 */
[----:B------:R-:W-:-:S06]  /*1960*/  UISETP.GT.AND UP0, UPT, UR15, UR14, UPT ;  /* 0x0000000e0f00728c */ /* 0x000fcc000bf04270 */
[----:B--2---:R1:W2:Y:S03]  /*1970*/  SYNCS.PHASECHK.TRANS64.TRYWAIT P0, [UR8+0x10], R2 ;  /* 0x00001002ff0075a7 */ /* 0x0042a60008001108 */
[----:B------:R-:W-:Y:S05]  /*1980*/  BRA.U !UP0, `(.L_x_26) ;  /* 0x0000000108a87547 */ /* 0x000fea000b800000 */
[----:B------:R-:W-:Y:S01]  /*1990*/  UIADD3 UR21, UPT, UPT, UR7, UR24, URZ ;  /* 0x0000001807157290 */ /* 0x000fe2000fffe0ff */
[----:B------:R-:W-:-:S11]  /*19a0*/  UMOV UR25, UR6 ;  /* 0x0000000600197c82 */ /* 0x000fd60008000000 */
.L_x_31:
[----:B-1----:R-:W-:Y:S01]  /*19b0*/  ULEA UR17, UR25, UR4, 0x3 ;  /* 0x0000000419117291 */ /* 0x002fe2000f8e18ff */
[----:B--2---:R-:W-:Y:S01]  /*19c0*/  @!P5 MOV R3, 0x4000 ;  /* 0x000040000003d802 */ /* 0x004fe20000000f00 */
[----:B--2---:R-:W-:Y:S10]  /*19d0*/  @P0 BRA `(.L_x_27) ;  /* 0x00000000000c0947 */ /* 0x004ff40003800000 */
[----:B------:R-:W-:-:S04]  /*19e0*/  SHF.L.U32 R4, R15, 0x1f, RZ ;  /* 0x0000001f0f047819 */ /* 0x000fc800000006ff */
[----:B------:R-:W2:Y:S02]  /*19f0*/  SYNCS.PHASECHK.TRANS64.TRYWAIT P0, [UR17+0x10], R4 ;  /* 0x00001004ff0075a7 */ /* 0x000ea40008001111 */
[----:B--2---:R-:W-:Y:S05]  /*1a00*/  @!P0 BRA `(.L_x_28) ;  /* 0x0000005000a88947 */ /* 0x004fea0003800000 */
.L_x_27:
[----:B------:R2:W-:Y:S01]  /*1a10*/  @!P5 SYNCS.ARRIVE.TRANS64 RZ, [UR17], R3 ;  /* 0x00000003ffffd9a7 */ /* 0x0005e20008000011 */
[----:B------:R-:W-:Y:S04]  /*1a20*/  BSSY.RECONVERGENT B0, `(.L_x_29) ;  /* 0x0000003000007945 */ /* 0x000fe80003800200 */
[----:B------:R-:W-:Y:S05]  /*1a30*/  @P4 BRA `(.L_x_30) ;  /* 0x0000000000044947 */ /* 0x000fea0003800000 */
[----:B------:R-:W-:Y:S05]  /*1a40*/  BPT.TRAP 0x1 ;  /* 0x000000040000795c */ /* 0x000fea0000300000 */
.L_x_30:
[----:B------:R-:W-:Y:S05]  /*1a50*/  BSYNC.RECONVERGENT B0 ;  /* 0x0000000000007941 */ /* 0x000fea0003800200 */
.L_x_29:
        /* <DEDUP_REMOVED lines=20> */
[----:B------:R-:W-:Y:S01]  /*1ba0*/  UIADD3 UR8, UPT, UPT, UR8, 0x7400, URZ ;  /* 0x0000740008087890 */ /* 0x000fe2000fffe0ff */
[----:B------:R-:W-:Y:S01]  /*1bb0*/  UMOV UR9, UR17 ;  /* 0x0000001100097c82 */ /* 0x000fe20008000000 */
[----:B------:R-:W-:Y:S01]  /*1bc0*/  UMOV UR10, UR18 ;  /* 0x00000012000a7c82 */ /* 0x000fe20008000000 */
[----:B------:R-:W-:Y:S01]  /*1bd0*/  UIADD3 UR24, UPT, UPT, UR24, 0x1, URZ ;  /* 0x0000000118187890 */ /* 0x000fe2000fffe0ff */
[----:B------:R-:W-:-:S03]  /*1be0*/  UMOV UR25, UR6 ;  /* 0x0000000600197c82 */ /* 0x000fc60008000000 */
[----:B------:R1:W-:Y:S01]  /*1bf0*/  UTMALDG.3D [UR16], [UR30], desc[UR26] ;  /* 0x00001a101e0075b4 */ /* 0x0003e20008011000 */
[----:B------:R-:W-:Y:S01]  /*1c00*/  UISETP.NE.AND UP0, UPT, UR24, UR21, UPT ;  /* 0x000000151800728c */ /* 0x000fe2000bf05270 */
[----:B------:R1:W-:Y:S08]  /*1c10*/  UTMALDG.3D [UR8], [UR28], desc[UR26] ;  /* 0x00001a081c0075b4 */ /* 0x0003f00008011000 */
[----:B------:R-:W-:Y:S05]  /*1c20*/  BRA.U UP0, `(.L_x_31) ;  /* 0xfffffffd00607547 */ /* 0x000fea000b83ffff */
.L_x_26:
[C---:B-1----:R-:W-:Y:S01]  /*1c30*/  LEA R2, R14.reuse, UR4, 0x3 ;  /* 0x000000040e027c11 */ /* 0x042fe2000f8e18ff */
[----:B------:R-:W-:Y:S01]  /*1c40*/  NOP ;  /* 0x0000000000007918 */ /* 0x000fe20000000000 */
[----:B--2---:R-:W-:Y:S02]  /*1c50*/  SHF.L.U32 R3, R13, 0x1f, RZ ;  /* 0x0000001f0d037819 */ /* 0x004fe400000006ff */
[----:B------:R-:W-:Y:S02]  /*1c60*/  LEA R4, R14, UR4, 0x4 ;  /* 0x000000040e047c11 */ /* 0x000fe4000f8e20ff */
[----:B------:R-:W1:Y:S02]  /*1c70*/  SYNCS.PHASECHK.TRANS64.TRYWAIT P0, [R2+URZ+0x60], R3 ;  /* 0x00006003020075a7 */ /* 0x000e6400080011ff */
[----:B-1----:R-:W-:Y:S05]  /*1c80*/  @!P0 BRA `(.L_x_32) ;  /* 0x0000005000208947 */ /* 0x002fea0003800000 */
.L_x_116:
[----:B------:R-:W2:Y:S01]  /*1c90*/  LDS.128 R4, [R4+0xf0] ;  /* 0x0000f00004047984 */ /* 0x000ea20000000c00 */
[----:B---3--:R-:W-:Y:S01]  /*1ca0*/  ISETP.GE.AND P0, PT, R26, 0x1, PT ;  /* 0x000000011a00780c */ /* 0x008fe20003f06270 */
[----:B-1----:R-:W-:Y:S01]  /*1cb0*/  VIADD R2, R2, 0x70 ;  /* 0x0000007002027836 */ /* 0x002fe20000000000 */
[----:B------:R-:W-:Y:S01]  /*1cc0*/  @!PT LDS RZ, [RZ] ;  /* 0x00000000fffff984 */ /* 0x000fe20000000800 */
[----:B------:R-:W-:Y:S01]  /*1cd0*/  @!PT LDS RZ, [RZ] ;  /* 0x00000000fffff984 */ /* 0x000fe20000000800 */
[----:B------:R-:W-:Y:S01]  /*1ce0*/  @!PT LDS RZ, [RZ] ;  /* 0x00000000fffff984 */ /* 0x000fe20000000800 */
[----:B------:R-:W-:Y:S01]  /*1cf0*/  @!PT LDS RZ, [RZ] ;  /* 0x00000000fffff984 */ /* 0x000fe20000000800 */
[----:B------:R1:W-:Y:S06]  /*1d00*/  MEMBAR.ALL.CTA ;  /* 0x0000000000007992 */ /* 0x0003ec0000008000 */
[----:B-1----:R-:W1:Y:S01]  /*1d10*/  FENCE.VIEW.ASYNC.S ;  /* 0x00000000000073c6 */ /* 0x002e620000000000 */
[----:B------:R-:W-:-:S04]  /*1d20*/  PRMT R2, RZ, 0x654, R2 ;  /* 0x00000654ff027816 */ /* 0x000fc80000000002 */
[----:B-1----:R1:W-:Y:S01]  /*1d30*/  SYNCS.ARRIVE.TRANS64.RED.A1T0 RZ, [R2+URZ], RZ ;  /* 0x000000ff02ff79a7 */ /* 0x0023e200081004ff */
[----:B--2---:R-:W-:-:S13]  /*1d40*/  LOP3.LUT P2, RZ, R6, 0x1, RZ, 0xc0, !PT ;  /* 0x0000000106ff7812 */ /* 0x004fda000784c0ff */
[----:B------:R-:W-:Y:S01]  /*1d50*/  @P2 SHF.R.U32.HI R3, RZ, 0x10, R5 ;  /* 0x00000010ff032819 */ /* 0x000fe20000011605 */
[----:B------:R-:W-:Y:S01]  /*1d60*/  VOTEU.ANY UP0, P2 ;  /* 0x0000000000ff7886 */ /* 0x000fe20001000100 */
[----:B------:R-:W-:Y:S02]  /*1d70*/  @P2 MOV R10, R4 ;  /* 0x00000004000a2202 */ /* 0x000fe40000000f00 */
[----:B------:R-:W-:Y:S02]  /*1d80*/  @P2 R2UR.BROADCAST UR8, R3 ;  /* 0x00000000030822ca */ /* 0x000fe400008e0000 */
[----:B------:R-:W-:-:S11]  /*1d90*/  @P2 LOP3.LUT R9, R5, 0xffff, RZ, 0xc0, !PT ;  /* 0x0000ffff05092812 */ /* 0x000fd600078ec0ff */
[----:B------:R-:W-:Y:S01]  /*1da0*/  @UP0 UMOV UR36, UR8 ;  /* 0x0000000800240c82 */ /* 0x000fe20008000000 */
[----:B-1----:R-:W-:Y:S05]  /*1db0*/  @!P0 BRA `(.L_x_33) ;  /* 0x0000000000b88947 */ /* 0x002fea0003800000 */
[----:B------:R-:W4:Y:S01]  /*1dc0*/  LDC.64 R4, c[0x0][0xb18] ;  /* 0x0002c600ff047b82 */ /* 0x000f220000000a00 */
[----:B------:R-:W-:-:S07]  /*1dd0*/  ISETP.NE.AND P3, PT, R26, 0x1, PT ;  /* 0x000000011a00780c */ /* 0x000fce0003f65270 */
[----:B------:R-:W1:Y:S08]  /*1de0*/  LDC.64 R6, c[0x0][0xb10] ;  /* 0x0002c400ff067b82 */ /* 0x000e700000000a00 */
[----:B------:R-:W2:Y:S08]  /*1df0*/  LDC R16, c[0x0][0xb20] ;  /* 0x0002c800ff107b82 */ /* 0x000eb00000000800 */
[----:B------:R-:W3:Y:S01]  /*1e00*/  LDC R17, c[0x0][0xb0c] ;  /* 0x0002c300ff117b82 */ /* 0x000ee20000000800 */
[----:B----4-:R-:W-:Y:S01]  /*1e10*/  IMAD.HI.U32 R19, R0, R5, RZ ;  /* 0x0000000500137227 */ /* 0x010fe200078e00ff */
[----:B------:R-:W-:-:S03]  /*1e20*/  ISETP.NE.AND P0, PT, R4, 0x1, PT ;  /* 0x000000010400780c */ /* 0x000fc60003f05270 */
[----:B------:R-:W-:-:S03]  /*1e30*/  IMAD.HI.U32 R5, R9, R5, RZ ;  /* 0x0000000509057227 */ /* 0x000fc600078e00ff */
[----:B------:R-:W4:Y:S01]  /*1e40*/  LDC.64 R2, c[0x0][0xb28] ;  /* 0x0002ca00ff027b82 */ /* 0x000f220000000a00 */
[----:B-1----:R-:W-:-:S04]  /*1e50*/  IMAD.HI.U32 R20, R8, R6, RZ ;  /* 0x0000000608147227 */ /* 0x002fc800078e00ff */
[----:B------:R-:W-:Y:S01]  /*1e60*/  IMAD.HI.U32 R21, R10, R6, RZ ;  /* 0x000000060a157227 */ /* 0x000fe200078e00ff */
[----:B------:R-:W-:Y:S02]  /*1e70*/  SHF.R.U32.HI R20, RZ, R7, R20 ;  /* 0x00000007ff147219 */ /* 0x000fe40000011614 */
[-C--:B--2---:R-:W-:Y:S02]  /*1e80*/  SHF.R.U32.HI R19, RZ, R16.reuse, R19 ;  /* 0x00000010ff137219 */ /* 0x084fe40000011613 */
[----:B------:R-:W-:Y:S02]  /*1e90*/  SHF.R.U32.HI R5, RZ, R16, R5 ;  /* 0x00000010ff057219 */ /* 0x000fe40000011605 */
[----:B------:R-:W-:Y:S02]  /*1ea0*/  SEL R19, R0, R19, !P0 ;  /* 0x0000001300137207 */ /* 0x000fe40004000000 */
[----:B------:R-:W-:Y:S02]  /*1eb0*/  SHF.R.U32.HI R21, RZ, R7, R21 ;  /* 0x00000007ff157219 */ /* 0x000fe40000011615 */
[----:B---3--:R-:W-:-:S02]  /*1ec0*/  ISETP.NE.AND P1, PT, R17, 0x1, PT ;  /* 0x000000011100780c */ /* 0x008fc40003f25270 */
[----:B------:R-:W-:Y:S02]  /*1ed0*/  SEL R5, R9, R5, !P0 ;  /* 0x0000000509057207 */ /* 0x000fe40004000000 */
[----:B------:R-:W-:Y:S02]  /*1ee0*/  SEL R20, R8, R20, !P1 ;  /* 0x0000001408147207 */ /* 0x000fe40004800000 */
[----:B------:R-:W-:Y:S01]  /*1ef0*/  SEL R21, R10, R21, !P1 ;  /* 0x000000150a157207 */ /* 0x000fe20004800000 */
[----:B----4-:R-:W-:-:S04]  /*1f00*/  IMAD.HI.U32 R18, R19, R2, RZ ;  /* 0x0000000213127227 */ /* 0x010fc800078e00ff */
        /* <DEDUP_REMOVED lines=10> */
[----:B------:R-:W-:-:S04]  /*1fb0*/  @!P0 IMAD.HI.U32 R7, R21, R2, RZ ;  /* 0x0000000215078227 */ /* 0x000fc800078e00ff */
[----:B------:R-:W-:Y:S01]  /*1fc0*/  IMAD.MOV R2, RZ, RZ, -R6 ;  /* 0x000000ffff027224 */ /* 0x000fe200078e0a06 */
[----:B------:R-:W-:Y:S02]  /*1fd0*/  @!P0 SHF.R.U32.HI R3, RZ, R3, R7 ;  /* 0x00000003ff038219 */ /* 0x000fe40000011607 */
[----:B------:R-:W-:Y:S01]  /*1fe0*/  IADD3 R7, PT, PT, -R5, RZ, RZ ;  /* 0x000000ff05077210 */ /* 0x000fe20007ffe1ff */
[----:B------:R-:W-:Y:S01]  /*1ff0*/  IMAD R2, R26, R2, R5 ;  /* 0x000000021a027224 */ /* 0x000fe200078e0205 */
        /* <DEDUP_REMOVED lines=10> */
.L_x_33:
[----:B------:R-:W1:Y:S02]  /*20a0*/  LDCU UR8, c[0x0][0xb30] ;  /* 0x00016600ff0877ac */ /* 0x000e640008000800 */
[----:B-1----:R-:W-:-:S09]  /*20b0*/  UISETP.NE.AND UP0, UPT, UR8, 0x1, UPT ;  /* 0x000000010800788c */ /* 0x002fd2000bf05270 */
[----:B------:R-:W-:Y:S05]  /*20c0*/  BRA.U UP0, `(.L_x_34) ;  /* 0x0000000100407547 */ /* 0x000fea000b800000 */
[----:B------:R-:W1:Y:S08]  /*20d0*/  LDC.64 R4, c[0x0][0xb10] ;  /* 0x0002c400ff047b82 */ /* 0x000e700000000a00 */
[----:B------:R-:W2:Y:S08]  /*20e0*/  LDC.64 R2, c[0x0][0xb18] ;  /* 0x0002c600ff027b82 */ /* 0x000eb00000000a00 */
[----:B------:R-:W3:Y:S08]  /*20f0*/  LDC R6, c[0x0][0xb20] ;  /* 0x0002c800ff067b82 */ /* 0x000ef00000000800 */
[----:B------:R-:W4:Y:S01]  /*2100*/  LDC R7, c[0x0][0xb0c] ;  /* 0x0002c300ff077b82 */ /* 0x000f220000000800 */
[----:B-1----:R-:W-:-:S05]  /*2110*/  IMAD.HI.U32 R4, R10, R4, RZ ;  /* 0x000000040a047227 */ /* 0x002fca00078e00ff */
[----:B------:R-:W-:Y:S01]  /*2120*/  SHF.R.U32.HI R4, RZ, R5, R4 ;  /* 0x00000005ff047219 */ /* 0x000fe20000011604 */
[----:B--2---:R-:W-:Y:S01]  /*2130*/  IMAD.HI.U32 R3, R9, R3, RZ ;  /* 0x0000000309037227 */ /* 0x004fe200078e00ff */
[----:B------:R-:W-:-:S04]  /*2140*/  ISETP.NE.AND P0, PT, R2, 0x1, PT ;  /* 0x000000010200780c */ /* 0x000fc80003f05270 */
[----:B---3--:R-:W-:-:S04]  /*2150*/  SHF.R.U32.HI R3, RZ, R6, R3 ;  /* 0x00000006ff037219 */ /* 0x008fc80000011603 */
[----:B------:R-:W-:Y:S02]  /*2160*/  SEL R3, R9, R3, !P0 ;  /* 0x0000000309037207 */ /* 0x000fe40004000000 */
[----:B----4-:R-:W-:-:S04]  /*2170*/  ISETP.NE.AND P1, PT, R7, 0x1, PT ;  /* 0x000000010700780c */ /* 0x010fc80003f25270 */
[----:B------:R-:W-:-:S05]  /*2180*/  SEL R4, R10, R4, !P1 ;  /* 0x000000040a047207 */ /* 0x000fca0004800000 */
[----:B------:R-:W-:Y:S02]  /*2190*/  IMAD.IADD R5, R3, 0x1, -R4 ;  /* 0x0000000103057824 */ /* 0x000fe400078e0a04 */
[----:B------:R-:W-:Y:S02]  /*21a0*/  IMAD.IADD R3, R4, 0x1, -R3 ;  /* 0x0000000104037824 */ /* 0x000fe400078e0a03 */
[----:B------:R-:W-:Y:S02]  /*21b0*/  IMAD R10, R5, R7, R10 ;  /* 0x00000007050a7224 */ /* 0x000fe400078e020a */
[----:B------:R-:W-:-:S07]  /*21c0*/  IMAD R9, R3, R2, R9 ;  /* 0x0000000203097224 */ /* 0x000fce00078e0209 */
.L_x_34:
[----:B------:R-:W-:Y:S01]  /*21d0*/  VIADD R14, R14, 0x1 ;  /* 0x000000010e0e7836 */ /* 0x000fe20000000000 */
[----:B------:R-:W-:Y:S01]  /*21e0*/  PLOP3.LUT P1, PT, PT, PT, PT, 0x80, 0x8 ;  /* 0x000000000008781c */ /* 0x000fe20003f2f070 */
[----:B------:R-:W-:Y:S02]  /*21f0*/  IMAD.IADD R21, R10, 0x1, R59 ;  /* 0x000000010a157824 */ /* 0x000fe400078e023b */
[----:B------:R-:W-:Y:S01]  /*2200*/  IMAD.IADD R20, R9, 0x1, R58 ;  /* 0x0000000109147824 */ /* 0x000fe200078e023a */
[----:B------:R-:W-:-:S04]  /*2210*/  ISETP.NE.AND P0, PT, R14, 0x2, PT ;  /* 0x000000020e00780c */ /* 0x000fc80003f05270 */
[----:B------:R-:W-:Y:S02]  /*2220*/  SEL R2, RZ, 0x1, P0 ;  /* 0x00000001ff027807 */ /* 0x000fe40000000000 */
[----:B------:R-:W-:Y:S02]  /*2230*/  SEL R14, R14, RZ, P0 ;  /* 0x000000ff0e0e7207 */ /* 0x000fe40000000000 */
[----:B------:R-:W-:Y:S01]  /*2240*/  LOP3.LUT R13, R13, R2, RZ, 0x3c, !PT ;  /* 0x000000020d0d7212 */ /* 0x000fe200078e3cff */
[----:B------:R-:W-:Y:S06]  /*2250*/  @P2 BRA `(.L_x_35) ;  /* 0xfffffff000a02947 */ /* 0x000fec000383ffff */
[----:B------:R-:W-:Y:S01]  /*2260*/  UIADD3 UR5, UPT, UPT, UR4, 0x10, URZ ;  /* 0x0000001004057890 */ /* 0x000fe2000fffe0ff */
[----:B------:R-:W-:-:S03]  /*2270*/  SHF.L.U32 R2, R15, 0x1f, RZ ;  /* 0x0000001f0f027819 */ /* 0x000fc600000006ff */
[----:B------:R-:W-:-:S09]  /*2280*/  ULEA UR4, UR6, UR5, 0x3 ;  /* 0x0000000506047291 */ /* 0x000fd2000f8e18ff */
[----:B------:R-:W1:Y:S02]  /*2290*/  SYNCS.PHASECHK.TRANS64.TRYWAIT P0, [UR4], R2 ;  /* 0x00000002ff0075a7 */ /* 0x000e640008001104 */
[----:B-1----:R-:W-:Y:S05]  /*22a0*/  @!P0 BRA `(.L_x_36) ;  /* 0x0000004800ac8947 */ /* 0x002fea0003800000 */
.L_x_118:
[----:B------:R-:W-:-:S04]  /*22b0*/  UIADD3 UR6, UPT, UPT, UR6, 0x1, URZ ;  /* 0x0000000106067890 */ /* 0x000fc8000fffe0ff */
[----:B------:R-:W-:-:S04]  /*22c0*/  UISETP.NE.AND UP0, UPT, UR6, 0x2, UPT ;  /* 0x000000020600788c */ /* 0x000fc8000bf05270 */
[----:B------:R-:W-:Y:S02]  /*22d0*/  USEL UR4, URZ, 0x1, UP0 ;  /* 0x00000001ff047887 */ /* 0x000fe40008000000 */
[----:B------:R-:W-:-:S04]  /*22e0*/  USEL UR6, UR6, URZ, UP0 ;  /* 0x000000ff06067287 */ /* 0x000fc80008000000 */
[----:B------:R-:W-:Y:S01]  /*22f0*/  ULEA UR6, UR6, UR5, 0x3 ;  /* 0x0000000506067291 */ /* 0x000fe2000f8e18ff */
[----:B-1----:R-:W-:-:S04]  /*2300*/  LOP3.LUT R2, R15, UR4, RZ, 0x3c, !PT ;  /* 0x000000040f027c12 */ /* 0x002fc8000f8e3cff */
[----:B------:R-:W-:Y:S01]  /*2310*/  SHF.L.U32 R2, R2, 0x1f, RZ ;  /* 0x0000001f02027819 */ /* 0x000fe200000006ff */
[----:B----4-:R-:W-:-:S07]  /*2320*/  IMAD.U32 R0, RZ, RZ, UR6 ;  /* 0x00000006ff007e24 */ /* 0x010fce000f8e00ff */
.L_x_37:
[----:B-1----:R1:W2:Y:S02]  /*2330*/  SYNCS.PHASECHK.TRANS64.TRYWAIT P0, [R0+URZ], R2 ;  /* 0x00000002000075a7 */ /* 0x0022a400080011ff */
[----:B--2---:R-:W-:Y:S05]  /*2340*/  @!P0 NANOSLEEP.SYNCS 0x989680 ;  /* 0x009896800000895d */ /* 0x004fea0003900000 */
[----:B------:R-:W2:Y:S02]  /*2350*/  @!P0 SYNCS.PHASECHK.TRANS64 P0, [R0+URZ], R2 ;  /* 0x00000002000085a7 */ /* 0x000ea400080010ff */
[----:B--2---:R-:W-:Y:S05]  /*2360*/  @P0 EXIT ;  /* 0x000000000000094d */ /* 0x004fea0003800000 */
[----:B------:R-:W-:Y:S05]  /*2370*/  BRA `(.L_x_37) ;  /* 0xfffffffc00ec7947 */ /* 0x000fea000383ffff */
.L_x_17:
[----:B------:R-:W-:-:S04]  /*2380*/  UISETP.NE.AND UP1, UPT, UR37, URZ, UPT ;  /* 0x000000ff2500728c */ /* 0x000fc8000bf25270 */
[----:B------:R-:W-:-:S09]  /*2390*/  UISETP.NE.OR UP1, UPT, UR8, 0x1, UP1 ;  /* 0x000000010800788c */ /* 0x000fd20008f25670 */
[----:B------:R-:W-:Y:S05]  /*23a0*/  BRA.U UP1, `(.L_x_38) ;  /* 0x0000000501487547 */ /* 0x000fea000b800000 */
[----:B------:R-:W-:Y:S01]  /*23b0*/  ISETP.NE.AND P2, PT, R2, RZ, PT ;  /* 0x000000ff0200720c */ /* 0x000fe20003f45270 */
[----:B------:R-:W-:Y:S01]  /*23c0*/  IMAD.MOV.U32 R12, RZ, RZ, 0x1 ;  /* 0x00000001ff0c7424 */ /* 0x000fe200078e00ff */
[----:B------:R-:W-:Y:S02]  /*23d0*/  CS2R R10, SRZ ;  /* 0x00000000000a7805 */ /* 0x000fe4000001ff00 */
[----:B------:R-:W-:Y:S01]  /*23e0*/  CS2R R8, SRZ ;  /* 0x0000000000087805 */ /* 0x000fe2000001ff00 */
[----:B------:R-:W-:Y:S01]  /*23f0*/  UMOV UR4, 0x400 ;  /* 0x0000040000047882 */ /* 0x000fe20000000000 */
[----:B------:R-:W-:Y:S01]  /*2400*/  UMOV UR6, URZ ;  /* 0x000000ff00067c82 */ /* 0x000fe20008000000 */
[----:B------:R-:W-:-:S12]  /*2410*/  ULEA UR37, UR37, UR4, 0x18 ;  /* 0x0000000425257291 */ /* 0x000fd8000f8ec0ff */
.L_x_42:
[----:B------:R-:W-:Y:S02]  /*2420*/  LEA R0, R8, UR37, 0x3 ;  /* 0x0000002508007c11 */ /* 0x000fe4000f8e18ff */
[----:B------:R-:W-:-:S03]  /*2430*/  SHF.L.U32 R4, R9, 0x1f, RZ ;  /* 0x0000001f09047819 */ /* 0x000fc600000006ff */
[----:B------:R-:W-:Y:S01]  /*2440*/  VIADD R5, R0, 0xd0 ;  /* 0x000000d000057836 */ /* 0x000fe20000000000 */
[----:B------:R-:W1:Y:S02]  /*2450*/  SYNCS.PHASECHK.TRANS64.TRYWAIT P0, [R0+URZ+0xc0], R4 ;  /* 0x0000c004000075a7 */ /* 0x000e6400080011ff */
[----:B-1----:R-:W-:Y:S05]  /*2460*/  @!P0 BRA `(.L_x_39) ;  /* 0x0000004800548947 */ /* 0x002fea0003800000 */
.L_x_119:
[----:B------:R-:W-:Y:S01]  /*2470*/  ULEA UR5, UR6, UR37, 0x3 ;  /* 0x0000002506057291 */ /* 0x000fe2000f8e18ff */
[----:B-1----:R-:W-:Y:S01]  /*2480*/  PRMT R0, RZ, 0x654, R5 ;  /* 0x00000654ff007816 */ /* 0x002fe20000000005 */
[----:B------:R-:W-:Y:S01]  /*2490*/  @!P2 IMAD.MOV.U32 R4, RZ, RZ, 0x10 ;  /* 0x00000010ff04a424 */ /* 0x000fe200078e00ff */
[----:B------:R-:W-:Y:S01]  /*24a0*/  SHF.L.U32 R5, R12, 0x1f, RZ ;  /* 0x0000001f0c057819 */ /* 0x000fe200000006ff */
[----:B------:R-:W-:Y:S01]  /*24b0*/  UIADD3 UR4, UPT, UPT, UR5, 0x60, URZ ;  /* 0x0000006005047890 */ /* 0x000fe2000fffe0ff */
[----:B------:R1:W-:Y:S05]  /*24c0*/  SYNCS.ARRIVE.TRANS64.RED.A1T0 RZ, [R0+URZ], RZ ;  /* 0x000000ff00ff79a7 */ /* 0x0003ea00081004ff */
[----:B------:R-:W-:Y:S01]  /*24d0*/  IMAD.U32 R6, RZ, RZ, UR4 ;  /* 0x00000004ff067e24 */ /* 0x000fe2000f8e00ff */
[----:B------:R-:W2:Y:S04]  /*24e0*/  SYNCS.PHASECHK.TRANS64.TRYWAIT P0, [UR5+0x70], R5 ;  /* 0x00007005ff0075a7 */ /* 0x000ea80008001105 */
[----:B------:R-:W-:Y:S01]  /*24f0*/  PRMT R6, R2, 0x654, R6 ;  /* 0x0000065402067816 */ /* 0x000fe20000000006 */
[----:B-12---:R-:W-:Y:S06]  /*2500*/  @!P0 BRA `(.L_x_40) ;  /* 0x0000004800408947 */ /* 0x006fec0003800000 */
.L_x_121:
[----:B------:R-:W-:Y:S01]  /*2510*/  ULEA UR4, UR6, UR37, 0x4 ;  /* 0x0000002506047291 */ /* 0x000fe2000f8e20ff */
[----:B------:R-:W-:Y:S01]  /*2520*/  SEL R3, R6, R3, !P2 ;  /* 0x0000000306037207 */ /* 0x000fe20005000000 */
[----:B------:R-:W-:Y:S01]  /*2530*/  UIADD3 UR5, UPT, UPT, UR5, 0x60, URZ ;  /* 0x0000006005057890 */ /* 0x000fe2000fffe0ff */
[----:B-1----:R-:W-:Y:S01]  /*2540*/  LEA R0, R11, UR37, 0x3 ;  /* 0x000000250b007c11 */ /* 0x002fe2000f8e18ff */
[----:B------:R-:W-:Y:S01]  /*2550*/  UIADD3 UR4, UPT, UPT, UR4, 0xf0, URZ ;  /* 0x000000f004047890 */ /* 0x000fe2000fffe0ff */
[----:B------:R1:W-:Y:S01]  /*2560*/  @!P2 SYNCS.ARRIVE.TRANS64.RED RZ, [R3+URZ], R4 ;  /* 0x0000000403ffa9a7 */ /* 0x0003e200080004ff */
[----:B------:R-:W-:Y:S01]  /*2570*/  UIADD3 UR6, UPT, UPT, UR6, 0x1, URZ ;  /* 0x0000000106067890 */ /* 0x000fe2000fffe0ff */
[----:B------:R-:W-:-:S03]  /*2580*/  VIADD R8, R8, 0x1 ;  /* 0x0000000108087836 */ /* 0x000fc60000000000 */
[----:B------:R-:W-:Y:S02]  /*2590*/  UISETP.NE.AND UP0, UPT, UR6, 0x2, UPT ;  /* 0x000000020600788c */ /* 0x000fe4000bf05270 */
[----:B------:R-:W-:Y:S01]  /*25a0*/  ISETP.NE.AND P0, PT, R8, 0x2, PT ;  /* 0x000000020800780c */ /* 0x000fe20003f05270 */
[----:B------:R-:W-:Y:S06]  /*25b0*/  UGETNEXTWORKID.BROADCAST [UR4], [UR5] ;  /* 0x00000000040073ca */ /* 0x000fec0008000100 */
[----:B------:R-:W-:Y:S02]  /*25c0*/  USEL UR4, URZ, 0x1, UP0 ;  /* 0x00000001ff047887 */ /* 0x000fe40008000000 */
[----:B------:R-:W-:-:S04]  /*25d0*/  USEL UR6, UR6, URZ, UP0 ;  /* 0x000000ff06067287 */ /* 0x000fc80008000000 */
[----:B------:R-:W-:Y:S02]  /*25e0*/  LOP3.LUT R12, R12, UR4, RZ, 0x3c, !PT ;  /* 0x000000040c0c7c12 */ /* 0x000fe4000f8e3cff */
[----:B-1----:R-:W-:-:S04]  /*25f0*/  SHF.L.U32 R4, R10, 0x1f, RZ ;  /* 0x0000001f0a047819 */ /* 0x002fc800000006ff */
[----:B------:R-:W1:Y:S02]  /*2600*/  SYNCS.PHASECHK.TRANS64.TRYWAIT P1, [R0+URZ+0x60], R4 ;  /* 0x00006004000075a7 */ /* 0x000e6400080211ff */
[----:B-1----:R-:W-:Y:S05]  /*2610*/  @!P1 BRA `(.L_x_41) ;  /* 0x0000004800149947 */ /* 0x002fea0003800000 */
.L_x_122:
[C---:B-1----:R-:W-:Y:S01]  /*2620*/  LEA R4, R11.reuse, UR37, 0x4 ;  /* 0x000000250b047c11 */ /* 0x042fe2000f8e20ff */
[----:B------:R-:W-:Y:S01]  /*2630*/  VIADD R0, R0, 0x70 ;  /* 0x0000007000007836 */ /* 0x000fe20000000000 */
[----:B------:R-:W-:Y:S01]  /*2640*/  SEL R8, R8, RZ, P0 ;  /* 0x000000ff08087207 */ /* 0x000fe20000000000 */
[----:B------:R-:W-:-:S03]  /*2650*/  VIADD R11, R11, 0x1 ;  /* 0x000000010b0b7836 */ /* 0x000fc60000000000 */
[----:B------:R-:W1:Y:S01]  /*2660*/  LDS.128 R4, [R4+0xf0] ;  /* 0x0000f00004047984 */ /* 0x000e620000000c00 */
[----:B------:R-:W-:Y:S02]  /*2670*/  PRMT R0, RZ, 0x654, R0 ;  /* 0x00000654ff007816 */ /* 0x000fe40000000000 */
[C---:B------:R-:W-:Y:S01]  /*2680*/  ISETP.NE.AND P1, PT, R11.reuse, 0x2, PT ;  /* 0x000000020b00780c */ /* 0x040fe20003f25270 */
[----:B------:R-:W-:Y:S01]  /*2690*/  @!PT LDS RZ, [RZ] ;  /* 0x00000000fffff984 */ /* 0x000fe20000000800 */
[----:B------:R-:W-:Y:S01]  /*26a0*/  @!PT LDS RZ, [RZ] ;  /* 0x00000000fffff984 */ /* 0x000fe20000000800 */
[----:B------:R-:W-:Y:S01]  /*26b0*/  @!PT LDS RZ, [RZ] ;  /* 0x00000000fffff984 */ /* 0x000fe20000000800 */
[----:B------:R-:W-:Y:S01]  /*26c0*/  @!PT LDS RZ, [RZ] ;  /* 0x00000000fffff984 */ /* 0x000fe20000000800 */
[----:B------:R2:W-:Y:S06]  /*26d0*/  MEMBAR.ALL.CTA ;  /* 0x0000000000007992 */ /* 0x0005ec0000008000 */
[----:B--2---:R-:W2:Y:S01]  /*26e0*/  FENCE.VIEW.ASYNC.S ;  /* 0x00000000000073c6 */ /* 0x004ea20000000000 */
[----:B------:R-:W-:Y:S01]  /*26f0*/  SEL R11, R11, RZ, P1 ;  /* 0x000000ff0b0b7207 */ /* 0x000fe20000800000 */
[----:B--2---:R2:W-:Y:S01]  /*2700*/  SYNCS.ARRIVE.TRANS64.RED.A1T0 RZ, [R0+URZ], RZ ;  /* 0x000000ff00ff79a7 */ /* 0x0045e200081004ff */
[----:B-1----:R-:W-:-:S02]  /*2710*/  LOP3.LUT P3, RZ, R6, 0x1, RZ, 0xc0, !PT ;  /* 0x0000000106ff7812 */ /* 0x002fc4000786c0ff */
[----:B------:R-:W-:-:S04]  /*2720*/  SEL R4, RZ, 0x1, P1 ;  /* 0x00000001ff047807 */ /* 0x000fc80000800000 */
[----:B------:R-:W-:Y:S02]  /*2730*/  LOP3.LUT R10, R10, R4, RZ, 0x3c, !PT ;  /* 0x000000040a0a7212 */ /* 0x000fe400078e3cff */
[----:B--2---:R-:W-:-:S04]  /*2740*/  SEL R0, RZ, 0x1, P0 ;  /* 0x00000001ff007807 */ /* 0x004fc80000000000 */
[----:B------:R-:W-:Y:S01]  /*2750*/  LOP3.LUT R9, R9, R0, RZ, 0x3c, !PT ;  /* 0x0000000009097212 */ /* 0x000fe200078e3cff */
[----:B------:R-:W-:Y:S06]  /*2760*/  @P3 BRA `(.L_x_42) ;  /* 0xfffffffc002c3947 */ /* 0x000fec000383ffff */
[----:B------:R-:W-:Y:S01]  /*2770*/  ULEA UR5, UR6, UR37, 0x3 ;  /* 0x0000002506057291 */ /* 0x000fe2000f8e18ff */
[----:B------:R-:W-:-:S08]  /*2780*/  SHF.L.U32 R2, R12, 0x1f, RZ ;  /* 0x0000001f0c027819 */ /* 0x000fd000000006ff */
[----:B------:R-:W1:Y:S02]  /*2790*/  SYNCS.PHASECHK.TRANS64 P0, [UR5+0x70], R2 ;  /* 0x00007002ff0075a7 */ /* 0x000e640008001005 */
[----:B-1----:R-:W-:Y:S05]  /*27a0*/  @P0 BRA `(.L_x_43) ;  /* 0x0000000000080947 */ /* 0x002fea0003800000 */
[----:B------:R-:W1:Y:S02]  /*27b0*/  SYNCS.PHASECHK.TRANS64.TRYWAIT P0, [UR5+0x70], R2 ;  /* 0x00007002ff0075a7 */ /* 0x000e640008001105 */
[----:B-1----:R-:W-:Y:S05]  /*27c0*/  @!P0 BRA `(.L_x_44) ;  /* 0x0000004400bc8947 */ /* 0x002fea0003800000 */
.L_x_43:
[----:B------:R-:W-:-:S04]  /*27d0*/  UIADD3 UR4, UPT, UPT, UR6, 0x1, URZ ;  /* 0x0000000106047890 */ /* 0x000fc8000fffe0ff */
[----:B------:R-:W-:-:S04]  /*27e0*/  UISETP.NE.AND UP0, UPT, UR4, 0x2, UPT ;  /* 0x000000020400788c */ /* 0x000fc8000bf05270 */
[----:B------:R-:W-:Y:S02]  /*27f0*/  USEL UR7, URZ, 0x1, UP0 ;  /* 0x00000001ff077887 */ /* 0x000fe40008000000 */
[----:B------:R-:W-:-:S04]  /*2800*/  USEL UR4, UR4, URZ, UP0 ;  /* 0x000000ff04047287 */ /* 0x000fc80008000000 */
[----:B------:R-:W-:Y:S01]  /*2810*/  ULEA UR4, UR4, UR37, 0x3 ;  /* 0x0000002504047291 */ /* 0x000fe2000f8e18ff */
[----:B-1----:R-:W-:-:S04]  /*2820*/  LOP3.LUT R2, R12, UR7, RZ, 0x3c, !PT ;  /* 0x000000070c027c12 */ /* 0x002fc8000f8e3cff */
[----:B------:R-:W-:-:S04]  /*2830*/  SHF.L.U32 R0, R2, 0x1f, RZ ;  /* 0x0000001f02007819 */ /* 0x000fc800000006ff */
[----:B------:R-:W1:Y:S02]  /*2840*/  SYNCS.PHASECHK.TRANS64 P0, [UR4+0x70], R0 ;  /* 0x00007000ff0075a7 */ /* 0x000e640008001004 */
[----:B-1----:R-:W-:Y:S05]  /*2850*/  @P0 EXIT ;  /* 0x000000000000094d */ /* 0x002fea0003800000 */
[----:B------:R-:W-:Y:S02]  /*2860*/  SHF.L.U32 R2, R2, 0x1f, RZ ;  /* 0x0000001f02027819 */ /* 0x000fe400000006ff */
[----:B------:R-:W-:-:S07]  /*2870*/  MOV R0, UR4 ;  /* 0x0000000400007c02 */ /* 0x000fce0008000f00 */
.L_x_45:
[----:B-1----:R1:W2:Y:S02]  /*2880*/  SYNCS.PHASECHK.TRANS64.TRYWAIT P0, [R0+URZ+0x70], R2 ;  /* 0x00007002000075a7 */ /* 0x0022a400080011ff */
[----:B--2---:R-:W-:Y:S05]  /*2890*/  @!P0 NANOSLEEP.SYNCS 0x989680 ;  /* 0x009896800000895d */ /* 0x004fea0003900000 */
[----:B------:R-:W2:Y:S02]  /*28a0*/  @!P0 SYNCS.PHASECHK.TRANS64 P0, [R0+URZ+0x70], R2 ;  /* 0x00007002000085a7 */ /* 0x000ea400080010ff */
[----:B--2---:R-:W-:Y:S05]  /*28b0*/  @P0 EXIT ;  /* 0x000000000000094d */ /* 0x004fea0003800000 */
[----:B------:R-:W-:Y:S05]  /*28c0*/  BRA `(.L_x_45) ;  /* 0xfffffffc00ec7947 */ /* 0x000fea000383ffff */
.L_x_38:
[----:B------:R-:W-:-:S09]  /*28d0*/  UISETP.NE.AND UP1, UPT, UR8, URZ, UPT ;  /* 0x000000ff0800728c */ /* 0x000fd2000bf25270 */
[----:B------:R-:W-:Y:S05]  /*28e0*/  BRA.U UP1, `(.L_x_46) ;  /* 0x0000000d01cc7547 */ /* 0x000fea000b800000 */
[----:B------:R-:W-:Y:S01]  /*28f0*/  UMOV UR4, 0x40 ;  /* 0x0000004000047882 */ /* 0x000fe20000000000 */
[----:B------:R-:W-:Y:S01]  /*2900*/  NOP ;  /* 0x0000000000007918 */ /* 0x000fe20000000000 */
[----:B------:R-:W-:Y:S01]  /*2910*/  ULEA UR4, UR37, UR4, 0x18 ;  /* 0x0000000425047291 */ /* 0x000fe2000f8ec0ff */
[----:B------:R-:W-:Y:S02]  /*2920*/  UMOV UR5, 0x400 ;  /* 0x0000040000057882 */ /* 0x000fe40000000000 */
[----:B------:R-:W-:-:S06]  /*2930*/  ULEA UR37, UR37, UR5, 0x18 ;  /* 0x0000000525257291 */ /* 0x000fcc000f8ec0ff */
[----:B------:R-:W1:Y:S02]  /*2940*/  LDS.U8 R0, [UR4+0x1c] ;  /* 0x00001c04ff007984 */ /* 0x000e640008000000 */
[----:B-1----:R-:W-:-:S13]  /*2950*/  ISETP.NE.AND P0, PT, R0, RZ, PT ;  /* 0x000000ff0000720c */ /* 0x002fda0003f05270 */
[----:B------:R-:W-:Y:S05]  /*2960*/  @P0 BRA `(.L_x_47) ;  /* 0x0000000000580947 */ /* 0x000fea0003800000 */
[----:B------:R-:W-:-:S13]  /*2970*/  ELECT P0, URZ, PT ;  /* 0x0000000000ff782f */ /* 0x000fda0003800000 */
[----:B------:R-:W-:Y:S05]  /*2980*/  @!P0 BRA `(.L_x_48) ;  /* 0x0000000000608947 */ /* 0x000fea0003800000 */
[----:B------:R-:W-:Y:S01]  /*2990*/  UMOV UR5, 0x10 ;  /* 0x0000001000057882 */ /* 0x000fe20000000000 */
[----:B------:R-:W-:Y:S01]  /*29a0*/  HFMA2 R0, -RZ, RZ, 0, 5.9604644775390625e-08 ;  /* 0x00000001ff007431 */ /* 0x000fe200000001ff */
[----:B------:R-:W-:-:S03]  /*29b0*/  MOV R2, 0xffff ;  /* 0x0000ffff00027802 */ /* 0x000fc60000000f00 */
[----:B------:R-:W-:Y:S04]  /*29c0*/  DEPBAR.LE SB1, 0x36 ;  /* 0x00009d800000791a */ /* 0x000fe80000000000 */
[----:B------:R-:W1:Y:S02]  /*29d0*/  UTCATOMSWS.FIND_AND_SET.ALIGN UP0, UR5, UR5 ;  /* 0x00000005000575e3 */ /* 0x000e640008000800 */
[----:B-1----:R-:W-:Y:S01]  /*29e0*/  MOV R3, UR5 ;  /* 0x0000000500037c02 */ /* 0x002fe20008000f00 */
[----:B------:R-:W-:Y:S06]  /*29f0*/  BRA.U UP0, `(.L_x_49) ;  /* 0x0000000100187547 */ /* 0x000fec000b800000 */
.L_x_50:
[----:B------:R-:W-:Y:S05]  /*2a00*/  NANOSLEEP 0x64 ;  /* 0x000000640000795d */ /* 0x000fea0003800000 */
[----:B------:R-:W-:-:S05]  /*2a10*/  UMOV UR5, 0x10 ;  /* 0x0000001000057882 */ /* 0x000fca0000000000 */
[----:B------:R-:W-:Y:S04]  /*2a20*/  DEPBAR.LE SB1, 0x36 ;  /* 0x00009d800000791a */ /* 0x000fe80000000000 */
[----:B------:R-:W1:Y:S02]  /*2a30*/  UTCATOMSWS.FIND_AND_SET.ALIGN UP0, UR5, UR5 ;  /* 0x00000005000575e3 */ /* 0x000e640008000800 */
[----:B-1----:R-:W-:Y:S01]  /*2a40*/  MOV R3, UR5 ;  /* 0x0000000500037c02 */ /* 0x002fe20008000f00 */
[----:B------:R-:W-:Y:S05]  /*2a50*/  BRA.U !UP0, `(.L_x_50) ;  /* 0xfffffffd08e87547 */ /* 0x000fea000b83ffff */
.L_x_49:
[-C--:B------:R-:W-:Y:S02]  /*2a60*/  SHF.L.U32 R2, R2, R3.reuse, RZ ;  /* 0x0000000302027219 */ /* 0x080fe400000006ff */
[----:B------:R-:W-:Y:S01]  /*2a70*/  SHF.L.U32 R0, R0, R3, RZ ;  /* 0x0000000300007219 */ /* 0x000fe200000006ff */
[----:B------:R-:W-:Y:S02]  /*2a80*/  IMAD.SHL.U32 R3, R3, 0x20, RZ ;  /* 0x0000002003037824 */ /* 0x000fe400078e00ff */
[----:B------:R1:W-:Y:S04]  /*2a90*/  ATOMS.OR RZ, [UR4+0x14], R2 ;  /* 0x00001402ffff798c */ /* 0x0003e8000b000004 */
[----:B------:R1:W-:Y:S04]  /*2aa0*/  ATOMS.OR RZ, [UR4+0x18], R0 ;  /* 0x00001800ffff798c */ /* 0x0003e8000b000004 */
[----:B------:R1:W-:Y:S01]  /*2ab0*/  STS [UR37+0x110], R3 ;  /* 0x00011003ff007988 */ /* 0x0003e20008000825 */
[----:B------:R-:W-:Y:S05]  /*2ac0*/  BRA `(.L_x_48) ;  /* 0x0000000000107947 */ /* 0x000fea0003800000 */
.L_x_47:
[----:B------:R-:W-:Y:S02]  /*2ad0*/  MOV R0, 0xffffffff ;  /* 0xffffffff00007802 */ /* 0x000fe40000000f00 */
[----:B------:R-:W-:-:S03]  /*2ae0*/  MOV R2, 0x2b10 ;  /* 0x00002b1000027802 */ /* 0x000fc60000000f00 */
[----:B------:R1:W-:Y:S04]  /*2af0*/  STS [UR37+0x110], R0 ;  /* 0x00011000ff007988 */ /* 0x0003e80008000825 */
[----:B-1-3-5:R-:W-:Y:S05]  /*2b00*/  CALL.REL.NOINC `($__internal_1_$__cuda_sm10x_tcgen05_guardrail_trap_phase_invalid_during_alloc) ;  /* 0x0000004800907944 */ /* 0x02afea0003c00000 */
.L_x_48:
[----:B------:R-:W-:Y:S05]  /*2b10*/  WARPSYNC.ALL ;  /* 0x0000000000007948 */ /* 0x000fea0003800000 */
[----:B------:R-:W2:Y:S01]  /*2b20*/  S2UR UR5, SR_CgaCtaId ;  /* 0x00000000000579c3 */ /* 0x000ea20000008800 */
[----:B------:R-:W-:Y:S01]  /*2b30*/  UMOV UR4, 0x400 ;  /* 0x0000040000047882 */ /* 0x000fe20000000000 */
[----:B------:R-:W-:-:S06]  /*2b40*/  NOP ;  /* 0x0000000000007918 */ /* 0x000fcc0000000000 */
[----:B------:R-:W-:Y:S06]  /*2b50*/  BAR.ARV 0x6, 0xa0 ;  /* 0x0182800000007b1d */ /* 0x000fec0000002000 */
[----:B------:R-:W4:Y:S01]  /*2b60*/  LDCU UR7, c[0x0][0x38c] ;  /* 0x00007180ff0777ac */ /* 0x000f220008000800 */
[----:B------:R-:W-:Y:S01]  /*2b70*/  IMAD.MOV.U32 R11, RZ, RZ, 0x1 ;  /* 0x00000001ff0b7424 */ /* 0x000fe200078e00ff */
[----:B------:R-:W-:Y:S01]  /*2b80*/  CS2R R8, SRZ ;  /* 0x0000000000087805 */ /* 0x000fe2000001ff00 */
[----:B------:R-:W-:Y:S01]  /*2b90*/  IMAD.MOV.U32 R10, RZ, RZ, RZ ;  /* 0x000000ffff0a7224 */ /* 0x000fe200078e00ff */
[----:B------:R-:W3:Y:S01]  /*2ba0*/  LDCU UR6, c[0x0][0x38c] ;  /* 0x00007180ff0677ac */ /* 0x000ee20008000800 */
[----:B------:R-:W-:Y:S01]  /*2bb0*/  UMOV UR15, URZ ;  /* 0x000000ff000f7c82 */ /* 0x000fe20008000000 */
[----:B------:R-:W-:Y:S01]  /*2bc0*/  UMOV UR14, URZ ;  /* 0x000000ff000e7c82 */ /* 0x000fe20008000000 */
[----:B--2---:R-:W-:Y:S01]  /*2bd0*/  ULEA UR5, UR5, UR4, 0x18 ;  /* 0x0000000405057291 */ /* 0x004fe2000f8ec0ff */
[----:B------:R-:W-:Y:S01]  /*2be0*/  UMOV UR24, 0x0 ;  /* 0x0000000000187882 */ /* 0x000fe20000000000 */
[----:B------:R-:W-:-:S02]  /*2bf0*/  UMOV UR25, 0x4100010 ;  /* 0x0410001000197882 */ /* 0x000fc40000000000 */
[----:B------:R-:W-:Y:S02]  /*2c00*/  UIADD3 UR10, UPT, UPT, UR5, 0x3400, URZ ;  /* 0x00003400050a7890 */ /* 0x000fe4000fffe0ff */
[----:B------:R-:W-:Y:S02]  /*2c10*/  UIADD3 UR11, UPT, UPT, UR5, 0x7400, URZ ;  /* 0x00007400050b7890 */ /* 0x000fe4000fffe0ff */
[----:B----4-:R-:W-:Y:S01]  /*2c20*/  UIADD3 UR7, UPT, UPT, UR7, 0x3f, URZ ;  /* 0x0000003f07077890 */ /* 0x010fe2000fffe0ff */
[----:B-1----:R-:W1:Y:S01]  /*2c30*/  LDS R0, [UR5+0x110] ;  /* 0x00011005ff007984 */ /* 0x002e620008000800 */
[----:B------:R-:W-:Y:S02]  /*2c40*/  USHF.R.U32.HI UR10, URZ, 0x4, UR10 ;  /* 0x00000004ff0a7899 */ /* 0x000fe4000801160a */
[----:B------:R-:W-:Y:S02]  /*2c50*/  USHF.R.S32.HI UR4, URZ, 0x1f, UR7 ;  /* 0x0000001fff047899 */ /* 0x000fe40008011407 */
[----:B------:R-:W-:-:S02]  /*2c60*/  USHF.R.U32.HI UR11, URZ, 0x4, UR11 ;  /* 0x00000004ff0b7899 */ /* 0x000fc4000801160b */
[----:B------:R-:W-:Y:S02]  /*2c70*/  ULEA.HI UR4, UR4, UR7, URZ, 0x6 ;  /* 0x0000000704047291 */ /* 0x000fe4000f8f30ff */
[----:B------:R-:W-:Y:S02]  /*2c80*/  ULOP3.LUT UR10, UR10, 0x3fff, URZ, 0xc0, !UPT ;  /* 0x00003fff0a0a7892 */ /* 0x000fe4000f8ec0ff */
[----:B------:R-:W-:Y:S02]  /*2c90*/  USHF.R.S32.HI UR4, URZ, 0x6, UR4 ;  /* 0x00000006ff047899 */ /* 0x000fe40008011404 */
[----:B------:R-:W-:Y:S02]  /*2ca0*/  ULOP3.LUT UR11, UR11, 0x3fff, URZ, 0xc0, !UPT ;  /* 0x00003fff0b0b7892 */ /* 0x000fe4000f8ec0ff */
[----:B------:R-:W-:Y:S01]  /*2cb0*/  UISETP.LT.AND UP0, UPT, UR4, 0x1, UPT ;  /* 0x000000010400788c */ /* 0x000fe2000bf01270 */
[----:B------:R-:W-:Y:S01]  /*2cc0*/  UMOV UR22, 0x0 ;  /* 0x0000000000167882 */ /* 0x000fe20000000000 */
[----:B------:R-:W-:-:S02]  /*2cd0*/  UMOV UR23, 0x4100010 ;  /* 0x0410001000177882 */ /* 0x000fc40000000000 */
[----:B------:R-:W-:Y:S02]  /*2ce0*/  USEL UR9, UR4, 0x1, !UP0 ;  /* 0x0000000104097887 */ /* 0x000fe4000c000000 */
[----:B------:R-:W-:Y:S02]  /*2cf0*/  ULOP3.LUT UR10, UR10, 0x10000, URZ, 0xfc, !UPT ;  /* 0x000100000a0a7892 */ /* 0x000fe4000f8efcff */
[----:B------:R-:W-:Y:S02]  /*2d00*/  ULOP3.LUT UR11, UR11, 0x10000, URZ, 0xfc, !UPT ;  /* 0x000100000b0b7892 */ /* 0x000fe4000f8efcff */
[----:B------:R-:W-:Y:S02]  /*2d10*/  UIADD3 UR9, UPT, UPT, -UR9, URZ, URZ ;  /* 0x000000ff09097290 */ /* 0x000fe4000fffe1ff */
[----:B---3--:R-:W-:Y:S01]  /*2d20*/  UISETP.GE.AND UP3, UPT, UR6, 0x1, UPT ;  /* 0x000000010600788c */ /* 0x008fe2000bf66270 */
[----:B------:R-:W-:Y:S01]  /*2d30*/  UMOV UR20, 0x0 ;  /* 0x0000000000147882 */ /* 0x000fe20000000000 */
[----:B------:R-:W-:Y:S01]  /*2d40*/  UMOV UR21, 0x4100010 ;  /* 0x0410001000157882 */ /* 0x000fe20000000000 */
[----:B------:R-:W-:Y:S01]  /*2d50*/  UMOV UR18, 0x0 ;  /* 0x0000000000127882 */ /* 0x000fe20000000000 */
[----:B------:R-:W-:Y:S01]  /*2d60*/  UMOV UR19, 0x4100010 ;  /* 0x0410001000137882 */ /* 0x000fe20000000000 */
[----:B-1----:R-:W-:-:S15]  /*2d70*/  R2UR UR16, R0 ;  /* 0x00000000001072ca */ /* 0x002fde00000e0000 */
.L_x_57:
[----:B------:R-:W-:Y:S02]  /*2d80*/  LEA R0, R10, UR5, 0x3 ;  /* 0x000000050a007c11 */ /* 0x000fe4000f8e18ff */
[----:B------:R-:W-:Y:S02]  /*2d90*/  SHF.L.U32 R2, R9, 0x1f, RZ ;  /* 0x0000001f09027819 */ /* 0x000fe400000006ff */
[----:B------:R-:W-:Y:S01]  /*2da0*/  PLOP3.LUT P0, PT, PT, PT, UP3, 0x80, 0x8 ;  /* 0x000000000008781c */ /* 0x000fe20003f0f038 */
[----:B------:R-:W-:Y:S01]  /*2db0*/  VIADD R3, R0, 0x70 ;  /* 0x0000007000037836 */ /* 0x000fe20000000000 */
[----:B-1----:R-:W1:Y:S02]  /*2dc0*/  SYNCS.PHASECHK.TRANS64.TRYWAIT P1, [R0+URZ+0x60], R2 ;  /* 0x00006002000075a7 */ /* 0x002e6400080211ff */
[----:B-1-3--:R-:W-:Y:S09]  /*2dd0*/  @!P1 BRA `(.L_x_51) ;  /* 0x0000004000509947 */ /* 0x00aff20003800000 */
.L_x_124:
[----:B------:R-:W-:Y:S01]  /*2de0*/  LEA R4, R10, UR5, 0x4 ;  /* 0x000000050a047c11 */ /* 0x000fe2000f8e20ff */
[----:B------:R-:W-:Y:S01]  /*2df0*/  @UP3 ULEA UR6, UR14, UR5, 0x3 ;  /* 0x000000050e063291 */ /* 0x000fe2000f8e18ff */
[----:B------:R-:W-:Y:S01]  /*2e00*/  PLOP3.LUT P2, PT, PT, PT, PT, 0x80, 0x8 ;  /* 0x000000000008781c */ /* 0x000fe20003f4f070 */
[----:B------:R-:W-:Y:S01]  /*2e10*/  ULEA UR7, UR15, UR5, 0x3 ;  /* 0x000000050f077291 */ /* 0x000fe2000f8e18ff */
[----:B------:R-:W-:Y:S02]  /*2e20*/  PRMT R3, RZ, 0x654, R3 ;  /* 0x00000654ff037816 */ /* 0x000fe40000000003 */
[----:B------:R-:W2:Y:S01]  /*2e30*/  LDS.128 R4, [R4+0xf0] ;  /* 0x0000f00004047984 */ /* 0x000ea20000000c00 */
[----:B-1----:R-:W-:Y:S02]  /*2e40*/  @P0 SHF.L.U32 R2, R8, 0x1f, RZ ;  /* 0x0000001f08020819 */ /* 0x002fe400000006ff */
[----:B------:R-:W-:Y:S01]  /*2e50*/  SHF.L.U32 R0, R11, 0x1f, RZ ;  /* 0x0000001f0b007819 */ /* 0x000fe200000006ff */
[----:B------:R-:W-:Y:S01]  /*2e60*/  @!PT LDS RZ, [RZ] ;  /* 0x00000000fffff984 */ /* 0x000fe20000000800 */
[----:B------:R-:W-:Y:S01]  /*2e70*/  @!PT LDS RZ, [RZ] ;  /* 0x00000000fffff984 */ /* 0x000fe20000000800 */
[----:B------:R-:W-:Y:S01]  /*2e80*/  @!PT LDS RZ, [RZ] ;  /* 0x00000000fffff984 */ /* 0x000fe20000000800 */
[----:B------:R-:W-:Y:S01]  /*2e90*/  @!PT LDS RZ, [RZ] ;  /* 0x00000000fffff984 */ /* 0x000fe20000000800 */
[----:B------:R1:W-:Y:S06]  /*2ea0*/  MEMBAR.ALL.CTA ;  /* 0x0000000000007992 */ /* 0x0003ec0000008000 */
[----:B-1----:R-:W1:Y:S02]  /*2eb0*/  FENCE.VIEW.ASYNC.S ;  /* 0x00000000000073c6 */ /* 0x002e640000000000 */
[----:B-1----:R1:W-:Y:S01]  /*2ec0*/  SYNCS.ARRIVE.TRANS64.RED.A1T0 RZ, [R3+URZ], RZ ;  /* 0x000000ff03ff79a7 */ /* 0x0023e200081004ff */
[----:B------:R1:W3:Y:S01]  /*2ed0*/  @P0 SYNCS.PHASECHK.TRANS64.TRYWAIT P2, [UR6], R2 ;  /* 0x00000002ff0005a7 */ /* 0x0002e20008041106 */
[----:B------:R-:W-:Y:S01]  /*2ee0*/  ULEA.HI UR6, UR15, UR15, URZ, 0x1 ;  /* 0x0000000f0f067291 */ /* 0x000fe2000f8f08ff */
[----:B--2---:R-:W-:-:S03]  /*2ef0*/  LOP3.LUT P1, RZ, R6, 0x1, RZ, 0xc0, !PT ;  /* 0x0000000106ff7812 */ /* 0x004fc6000782c0ff */
[----:B------:R-:W-:Y:S02]  /*2f00*/  USHF.L.U32 UR8, UR6, 0x5, URZ ;  /* 0x0000000506087899 */ /* 0x000fe400080006ff */
[----:B------:R-:W-:Y:S02]  /*2f10*/  ULOP3.LUT UR6, UR6, 0xffe, URZ, 0xc0, !UPT ;  /* 0x00000ffe06067892 */ /* 0x000fe4000f8ec0ff */
[----:B------:R-:W-:Y:S02]  /*2f20*/  ULOP3.LUT UR8, UR8, 0xffffffc0, URZ, 0xc0, !UPT ;  /* 0xffffffc008087892 */ /* 0x000fe4000f8ec0ff */
[----:B------:R-:W-:Y:S02]  /*2f30*/  UIADD3 UR6, UPT, UPT, -UR6, UR15, URZ ;  /* 0x0000000f06067290 */ /* 0x000fe4000fffe1ff */
[----:B------:R-:W-:Y:S01]  /*2f40*/  UIADD3 UR8, UPT, UPT, UR16, UR8, URZ ;  /* 0x0000000810087290 */ /* 0x000fe2000fffe0ff */
[----:B------:R-:W2:Y:S03]  /*2f50*/  SYNCS.PHASECHK.TRANS64.TRYWAIT P0, [UR7+0xa0], R0 ;  /* 0x0000a000ff0075a7 */ /* 0x000ea60008001107 */
[----:B------:R-:W-:Y:S01]  /*2f60*/  ULEA UR8, UR6, UR8, 0x14 ;  /* 0x0000000806087291 */ /* 0x000fe2000f8ea0ff */
[----:B-123--:R-:W-:Y:S11]  /*2f70*/  @!P0 BRA `(.L_x_52) ;  /* 0x0000003c00fc8947 */ /* 0x00eff60003800000 */
.L_x_126:
[----:B------:R-:W-:Y:S01]  /*2f80*/  IADD3 R10, PT, PT, R10, 0x1, RZ ;  /* 0x000000010a0a7810 */ /* 0x000fe20007ffe0ff */
[----:B------:R-:W-:Y:S06]  /*2f90*/  BRA.U !UP3, `(.L_x_53) ;  /* 0x000000010bc07547 */ /* 0x000fec000b800000 */
[----:B------:R-:W-:Y:S01]  /*2fa0*/  UPLOP3.LUT UP4, UPT, UPT, UPT, UPT, 0x40, 0x4 ;  /* 0x000000000004789c */ /* 0x000fe20003f8e870 */
[----:B------:R-:W-:Y:S01]  /*2fb0*/  UMOV UR13, UR9 ;  /* 0x00000009000d7c82 */ /* 0x000fe20008000000 */
[----:B------:R-:W-:Y:S01]  /*2fc0*/  UMOV UR12, UR4 ;  /* 0x00000004000c7c82 */ /* 0x000fe20008000000 */
[----:B------:R-:W-:-:S08]  /*2fd0*/  UMOV UR17, UR14 ;  /* 0x0000000e00117c82 */ /* 0x000fd00008000000 */
.L_x_56:
[----:B------:R-:W-:Y:S02]  /*2fe0*/  UIADD3 UR13, UPT, UPT, UR13, 0x1, URZ ;  /* 0x000000010d0d7890 */ /* 0x000fe4000fffe0ff */
[----:B--2---:R-:W-:Y:S02]  /*2ff0*/  ULEA UR6, UR17, UR5, 0x3 ;  /* 0x0000000511067291 */ /* 0x004fe4000f8e18ff */
[----:B------:R-:W-:Y:S01]  /*3000*/  UISETP.NE.AND UP0, UPT, UR13, URZ, UPT ;  /* 0x000000ff0d00728c */ /* 0x000fe2000bf05270 */
[----:B---3--:R-:W-:Y:S10]  /*3010*/  @P2 BRA `(.L_x_54) ;  /* 0x00000000000c2947 */ /* 0x008ff40003800000 */
[----:B-1----:R-:W-:Y:S04]  /*3020*/  SHF.L.U32 R2, R8, 0x1f, RZ ;  /* 0x0000001f08027819 */ /* 0x002fe800000006ff */
[----:B------:R-:W1:Y:S02]  /*3030*/  SYNCS.PHASECHK.TRANS64.TRYWAIT P0, [UR6], R2 ;  /* 0x00000002ff0075a7 */ /* 0x000e640008001106 */
[----:B-1----:R-:W-:Y:S05]  /*3040*/  @!P0 BRA `(.L_x_55) ;  /* 0x0000003c00e08947 */ /* 0x002fea0003800000 */
.L_x_54:
[----:B------:R-:W-:Y:S01]  /*3050*/  UISETP.NE.AND UP1, UPT, UR12, 0x1, UPT ;  /* 0x000000010c00788c */ /* 0x000fe2000bf25270 */
[----:B------:R-:W-:Y:S01]  /*3060*/  PLOP3.LUT P2, PT, PT, PT, PT, 0x80, 0x8 ;  /* 0x000000000008781c */ /* 0x000fe20003f4f070 */
[----:B------:R-:W-:Y:S02]  /*3070*/  UIADD3 UR14, UPT, UPT, UR17, 0x1, URZ ;  /* 0x00000001110e7890 */ /* 0x000fe4000fffe0ff */
[----:B------:R-:W-:Y:S02]  /*3080*/  ULEA UR28, UR17, UR11, 0x9 ;  /* 0x0000000b111c7291 */ /* 0x000fe4000f8e48ff */
[----:B------:R-:W-:Y:S01]  /*3090*/  UISETP.NE.AND UP2, UPT, UR14, 0x2, UPT ;  /* 0x000000020e00788c */ /* 0x000fe2000bf45270 */
[----:B------:R-:W-:Y:S01]  /*30a0*/  PLOP3.LUT P0, PT, PT, PT, UP1, 0x80, 0x8 ;  /* 0x000000000008781c */ /* 0x000fe20003f0f018 */
[----:B------:R-:W-:Y:S02]  /*30b0*/  UIADD3 UR40, UPT, UPT, UR28, 0x2, URZ ;  /* 0x000000021c287890 */ /* 0x000fe4000fffe0ff */
[----:B------:R-:W-:Y:S02]  /*30c0*/  USEL UR27, URZ, 0x1, UP2 ;  /* 0x00000001ff1b7887 */ /* 0x000fe40009000000 */
[----:B------:R-:W-:Y:S02]  /*30d0*/  USEL UR14, UR14, URZ, UP2 ;  /* 0x000000ff0e0e7287 */ /* 0x000fe40009000000 */
[----:B------:R-:W-:Y:S02]  /*30e0*/  UIADD3 UR36, UPT, UPT, UR28, 0x4, URZ ;  /* 0x000000041c247890 */ /* 0x000fe4000fffe0ff */
[----:B------:R-:W-:Y:S01]  /*30f0*/  @UP1 ULEA UR26, UR14, UR5, 0x3 ;  /* 0x000000050e1a1291 */ /* 0x000fe2000f8e18ff */
[----:B------:R-:W-:Y:S01]  /*3100*/  LOP3.LUT R8, R8, UR27, RZ, 0x3c, !PT ;  /* 0x0000001b08087c12 */ /* 0x000fe2000f8e3cff */
[----:B------:R-:W-:Y:S02]  /*3110*/  UIADD3 UR32, UPT, UPT, UR28, 0x6, URZ ;  /* 0x000000061c207890 */ /* 0x000fe4000fffe0ff */
[----:B------:R-:W-:Y:S01]  /*3120*/  UIADD3 UR6, UPT, UPT, UR6, 0x10, URZ ;  /* 0x0000001006067890 */ /* 0x000fe2000fffe0ff */
[----:B-1----:R-:W-:Y:S01]  /*3130*/  @P0 SHF.L.U32 R0, R8, 0x1f, RZ ;  /* 0x0000001f08000819 */ /* 0x002fe200000006ff */
[----:B------:R-:W-:Y:S01]  /*3140*/  UIADD3 UR12, UPT, UPT, UR12, -0x1, URZ ;  /* 0xffffffff0c0c7890 */ /* 0x000fe2000fffe0ff */
[----:B------:R-:W-:Y:S02]  /*3150*/  UMOV UR29, 0x40004040 ;  /* 0x40004040001d7882 */ /* 0x000fe40000000000 */
[----:B------:R2:W3:Y:S01]  /*3160*/  @P0 SYNCS.PHASECHK.TRANS64.TRYWAIT P2, [UR26], R0 ;  /* 0x00000000ff0005a7 */ /* 0x0004e2000804111a */
[----:B------:R-:W-:Y:S01]  /*3170*/  ULEA UR26, UR17, UR10, 0x9 ;  /* 0x0000000a111a7291 */ /* 0x000fe2000f8e48ff */
[----:B------:R-:W-:Y:S01]  /*3180*/  UMOV UR27, 0x40004040 ;  /* 0x40004040001b7882 */ /* 0x000fe20000000000 */
[----:B------:R-:W-:Y:S02]  /*3190*/  UMOV UR41, 0x40004040 ;  /* 0x4000404000297882 */ /* 0x000fe40000000000 */
[----:B------:R-:W-:Y:S02]  /*31a0*/  UIADD3 UR38, UPT, UPT, UR26, 0x2, URZ ;  /* 0x000000021a267890 */ /* 0x000fe4000fffe0ff */
[----:B------:R-:W-:Y:S02]  /*31b0*/  UIADD3 UR34, UPT, UPT, UR26, 0x4, URZ ;  /* 0x000000041a227890 */ /* 0x000fe4000fffe0ff */
[----:B------:R-:W-:Y:S01]  /*31c0*/  UIADD3 UR30, UPT, UPT, UR26, 0x6, URZ ;  /* 0x000000061a1e7890 */ /* 0x000fe2000fffe0ff */
[----:B------:R2:W-:Y:S01]  /*31d0*/  UTCHMMA gdesc[UR26], gdesc[UR28], tmem[UR8], tmem[UR24], idesc[UR25], UP4 ;  /* 0x00ff181c1a0075ea */ /* 0x0005e2000a000008 */
[----:B------:R-:W-:Y:S01]  /*31e0*/  UPLOP3.LUT UP4, UPT, UPT, UPT, UPT, 0x80, 0x8 ;  /* 0x000000000008789c */ /* 0x000fe20003f8f070 */
[----:B------:R-:W-:Y:S01]  /*31f0*/  UMOV UR39, 0x40004040 ;  /* 0x4000404000277882 */ /* 0x000fe20000000000 */
[----:B------:R-:W-:Y:S01]  /*3200*/  UMOV UR37, 0x40004040 ;  /* 0x4000404000257882 */ /* 0x000fe20000000000 */
[----:B------:R2:W-:Y:S01]  /*3210*/  UTCHMMA gdesc[UR38], gdesc[UR40], tmem[UR8], tmem[UR22], idesc[UR23], UPT ;  /* 0x00ff1628260075ea */ /* 0x0005e2000b800008 */
[----:B------:R-:W-:Y:S01]  /*3220*/  UMOV UR35, 0x40004040 ;  /* 0x4000404000237882 */ /* 0x000fe20000000000 */
[----:B------:R-:W-:Y:S01]  /*3230*/  UMOV UR33, 0x40004040 ;  /* 0x4000404000217882 */ /* 0x000fe20000000000 */
[----:B------:R-:W-:Y:S01]  /*3240*/  UMOV UR31, 0x40004040 ;  /* 0x40004040001f7882 */ /* 0x000fe20000000000 */
[----:B------:R2:W-:Y:S01]  /*3250*/  UTCHMMA gdesc[UR34], gdesc[UR36], tmem[UR8], tmem[UR20], idesc[UR21], UPT ;  /* 0x00ff1424220075ea */ /* 0x0005e2000b800008 */
[----:B------:R2:W-:Y:S01]  /*3260*/  UTCHMMA gdesc[UR30], gdesc[UR32], tmem[UR8], tmem[UR18], idesc[UR19], UPT ;  /* 0x00ff12201e0075ea */ /* 0x0005e2000b800008 */
[----:B------:R2:W-:Y:S01]  /*3270*/  UTCBAR [UR6], URZ ;  /* 0x000000ff060073e9 */ /* 0x0005e200080000ff */
[----:B------:R-:W-:Y:S01]  /*3280*/  UMOV UR17, UR14 ;  /* 0x0000000e00117c82 */ /* 0x000fe20008000000 */
[----:B------:R-:W-:Y:S05]  /*3290*/  BRA.U UP0, `(.L_x_56) ;  /* 0xfffffffd00507547 */ /* 0x000fea000b83ffff */
.L_x_53:
[----:B------:R-:W-:Y:S01]  /*32a0*/  UIADD3 UR15, UPT, UPT, UR15, 0x1, URZ ;  /* 0x000000010f0f7890 */ /* 0x000fe2000fffe0ff */
[C---:B------:R-:W-:Y:S01]  /*32b0*/  ISETP.NE.AND P0, PT, R10.reuse, 0x2, PT ;  /* 0x000000020a00780c */ /* 0x040fe20003f05270 */
[----:B------:R-:W-:Y:S02]  /*32c0*/  UIADD3 UR7, UPT, UPT, UR7, 0x80, URZ ;  /* 0x0000008007077890 */ /* 0x000fe4000fffe0ff */
[----:B------:R-:W-:Y:S01]  /*32d0*/  UISETP.NE.AND UP0, UPT, UR15, 0x4, UPT ;  /* 0x000000040f00788c */ /* 0x000fe2000bf05270 */
[----:B-12---:R-:W-:Y:S02]  /*32e0*/  SEL R0, RZ, 0x1, P0 ;  /* 0x00000001ff007807 */ /* 0x006fe40000000000 */
[----:B------:R-:W-:Y:S01]  /*32f0*/  SEL R10, R10, RZ, P0 ;  /* 0x000000ff0a0a7207 */ /* 0x000fe20000000000 */
[----:B------:R-:W-:Y:S01]  /*3300*/  USEL UR6, URZ, 0x1, UP0 ;  /* 0x00000001ff067887 */ /* 0x000fe20008000000 */
[----:B------:R-:W-:Y:S01]  /*3310*/  LOP3.LUT R9, R9, R0, RZ, 0x3c, !PT ;  /* 0x0000000009097212 */ /* 0x000fe200078e3cff */
[----:B------:R-:W-:Y:S01]  /*3320*/  USEL UR15, UR15, URZ, UP0 ;  /* 0x000000ff0f0f7287 */ /* 0x000fe20008000000 */
[----:B------:R1:W-:Y:S03]  /*3330*/  UTCBAR [UR7], URZ ;  /* 0x000000ff070073e9 */ /* 0x0003e600080000ff */
[----:B------:R-:W-:Y:S01]  /*3340*/  LOP3.LUT R11, R11, UR6, RZ, 0x3c, !PT ;  /* 0x000000060b0b7c12 */ /* 0x000fe2000f8e3cff */
[----:B------:R-:W-:Y:S07]  /*3350*/  @P1 BRA `(.L_x_57) ;  /* 0xfffffff800881947 */ /* 0x000fee000383ffff */
[----:B------:R-:W2:Y:S01]  /*3360*/  S2UR UR4, SR_CgaCtaId ;  /* 0x00000000000479c3 */ /* 0x000ea20000008800 */
[----:B------:R-:W-:Y:S01]  /*3370*/  ELECT P0, URZ, PT ;  /* 0x0000000000ff782f */ /* 0x000fe20003800000 */
[----:B------:R-:W-:Y:S01]  /*3380*/  IMAD.MOV.U32 R0, RZ, RZ, 0x1 ;  /* 0x00000001ff007424 */ /* 0x000fe200078e00ff */
[----:B------:R-:W-:Y:S01]  /*3390*/  UIADD3 UR5, UPT, UPT, UR5, 0xa0, URZ ;  /* 0x000000a005057890 */ /* 0x000fe2000fffe0ff */
[----:B------:R-:W-:Y:S01]  /*33a0*/  SHF.L.U32 R2, R11, 0x1f, RZ ;  /* 0x0000001f0b027819 */ /* 0x000fe200000006ff */
[----:B------:R-:W-:-:S03]  /*33b0*/  UMOV UR6, 0x40 ;  /* 0x0000004000067882 */ /* 0x000fc60000000000 */
[----:B------:R-:W-:Y:S01]  /*33c0*/  UVIRTCOUNT.DEALLOC.SMPOOL 0x80 ;  /* 0x000000800000784c */ /* 0x000fe20000000000 */
[----:B--2---:R-:W-:Y:S02]  /*33d0*/  ULEA UR4, UR4, UR6, 0x18 ;  /* 0x0000000604047291 */ /* 0x004fe4000f8ec0ff */
[----:B------:R-:W-:-:S07]  /*33e0*/  ULEA UR6, UR15, UR5, 0x3 ;  /* 0x000000050f067291 */ /* 0x000fce000f8e18ff */
[----:B------:R2:W-:Y:S02]  /*33f0*/  @P0 STS.U8 [UR4+0x1c], R0 ;  /* 0x00001c00ff000988 */ /* 0x0005e40008000004 */
[----:B------:R-:W4:Y:S02]  /*3400*/  SYNCS.PHASECHK.TRANS64.TRYWAIT P0, [UR6], R2 ;  /* 0x00000002ff0075a7 */ /* 0x000f240008001106 */
[----:B--2-4-:R-:W-:Y:S05]  /*3410*/  @!P0 BRA `(.L_x_58) ;  /* 0x0000003c00048947 */ /* 0x014fea0003800000 */
.L_x_129:
[----:B-1----:R-:W-:-:S04]  /*3420*/  UIADD3 UR7, UPT, UPT, UR15, 0x1, URZ ;  /* 0x000000010f077890 */ /* 0x002fc8000fffe0ff */
[----:B------:R-:W-:-:S04]  /*3430*/  UISETP.NE.AND UP0, UPT, UR7, 0x4, UPT ;  /* 0x000000040700788c */ /* 0x000fc8000bf05270 */
[----:B------:R-:W-:Y:S02]  /*3440*/  USEL UR8, URZ, 0x1, UP0 ;  /* 0x00000001ff087887 */ /* 0x000fe40008000000 */
[----:B------:R-:W-:-:S04]  /*3450*/  USEL UR7, UR7, URZ, UP0 ;  /* 0x000000ff07077287 */ /* 0x000fc80008000000 */
[----:B------:R-:W-:Y:S01]  /*3460*/  ULEA UR6, UR7, UR5, 0x3 ;  /* 0x0000000507067291 */ /* 0x000fe2000f8e18ff */
[----:B--2---:R-:W-:-:S04]  /*3470*/  LOP3.LUT R2, R11, UR8, RZ, 0x3c, !PT ;  /* 0x000000080b027c12 */ /* 0x004fc8000f8e3cff */
[----:B------:R-:W-:-:S04]  /*3480*/  SHF.L.U32 R3, R2, 0x1f, RZ ;  /* 0x0000001f02037819 */ /* 0x000fc800000006ff */
[----:B------:R-:W1:Y:S02]  /*3490*/  SYNCS.PHASECHK.TRANS64.TRYWAIT P0, [UR6], R3 ;  /* 0x00000003ff0075a7 */ /* 0x000e640008001106 */
[----:B-1----:R-:W-:Y:S05]  /*34a0*/  @!P0 BRA `(.L_x_59) ;  /* 0x0000003800f88947 */ /* 0x002fea0003800000 */
.L_x_131:
[----:B------:R-:W-:-:S04]  /*34b0*/  UIADD3 UR7, UPT, UPT, UR7, 0x1, URZ ;  /* 0x0000000107077890 */ /* 0x000fc8000fffe0ff */
[----:B------:R-:W-:-:S04]  /*34c0*/  UISETP.NE.AND UP0, UPT, UR7, 0x4, UPT ;  /* 0x000000040700788c */ /* 0x000fc8000bf05270 */
[----:B------:R-:W-:Y:S02]  /*34d0*/  USEL UR8, URZ, 0x1, UP0 ;  /* 0x00000001ff087887 */ /* 0x000fe40008000000 */
[----:B------:R-:W-:-:S04]  /*34e0*/  USEL UR7, UR7, URZ, UP0 ;  /* 0x000000ff07077287 */ /* 0x000fc80008000000 */
[----:B------:R-:W-:Y:S01]  /*34f0*/  ULEA UR6, UR7, UR5, 0x3 ;  /* 0x0000000507067291 */ /* 0x000fe2000f8e18ff */
[----:B------:R-:W-:-:S04]  /*3500*/  LOP3.LUT R2, R2, UR8, RZ, 0x3c, !PT ;  /* 0x0000000802027c12 */ /* 0x000fc8000f8e3cff */
[----:B-1----:R-:W-:-:S04]  /*3510*/  SHF.L.U32 R3, R2, 0x1f, RZ ;  /* 0x0000001f02037819 */ /* 0x002fc800000006ff */
[----:B------:R-:W1:Y:S02]  /*3520*/  SYNCS.PHASECHK.TRANS64.TRYWAIT P0, [UR6], R3 ;  /* 0x00000003ff0075a7 */ /* 0x000e640008001106 */
[----:B-1----:R-:W-:Y:S05]  /*3530*/  @!P0 BRA `(.L_x_60) ;  /* 0x0000003800ec8947 */ /* 0x002fea0003800000 */
.L_x_133:
[----:B------:R-:W-:-:S04]  /*3540*/  UIADD3 UR7, UPT, UPT, UR7, 0x1, URZ ;  /* 0x0000000107077890 */ /* 0x000fc8000fffe0ff */
[----:B------:R-:W-:-:S04]  /*3550*/  UISETP.NE.AND UP0, UPT, UR7, 0x4, UPT ;  /* 0x000000040700788c */ /* 0x000fc8000bf05270 */
[----:B------:R-:W-:Y:S02]  /*3560*/  USEL UR6, URZ, 0x1, UP0 ;  /* 0x00000001ff067887 */ /* 0x000fe40008000000 */
[----:B------:R-:W-:-:S04]  /*3570*/  USEL UR7, UR7, URZ, UP0 ;  /* 0x000000ff07077287 */ /* 0x000fc80008000000 */
[----:B------:R-:W-:Y:S01]  /*3580*/  ULEA UR7, UR7, UR5, 0x3 ;  /* 0x0000000507077291 */ /* 0x000fe2000f8e18ff */
[----:B------:R-:W-:-:S04]  /*3590*/  LOP3.LUT R2, R2, UR6, RZ, 0x3c, !PT ;  /* 0x0000000602027c12 */ /* 0x000fc8000f8e3cff */
[----:B------:R-:W-:-:S04]  /*35a0*/  SHF.L.U32 R2, R2, 0x1f, RZ ;  /* 0x0000001f02027819 */ /* 0x000fc800000006ff */
[----:B------:R-:W2:Y:S02]  /*35b0*/  SYNCS.PHASECHK.TRANS64.TRYWAIT P0, [UR7], R2 ;  /* 0x00000002ff0075a7 */ /* 0x000ea40008001107 */
[----:B--2---:R-:W-:Y:S05]  /*35c0*/  @!P0 BRA `(.L_x_61) ;  /* 0x0000003800e08947 */ /* 0x004fea0003800000 */
.L_x_135:
[----:B------:R-:W-:Y:S01]  /*35d0*/  NOP ;  /* 0x0000000000007918 */ /* 0x000fe20000000000 */
[----:B-1----:R-:W1:Y:S01]  /*35e0*/  LDS R0, [UR4+0x14] ;  /* 0x00001404ff007984 */ /* 0x002e620008000800 */
[----:B------:R-:W-:Y:S01]  /*35f0*/  ULOP3.LUT UR6, UR16, 0xffff, URZ, 0xc0, !UPT ;  /* 0x0000ffff10067892 */ /* 0x000fe2000f8ec0ff */
[----:B------:R-:W-:Y:S01]  /*3600*/  UMOV UR8, 0xffff ;  /* 0x0000ffff00087882 */ /* 0x000fe20000000000 */
[----:B------:R-:W-:Y:S02]  /*3610*/  UMOV UR5, 0x1 ;  /* 0x0000000100057882 */ /* 0x000fe40000000000 */
[----:B------:R-:W-:-:S04]  /*3620*/  USHF.R.U32.HI UR6, URZ, 0x5, UR6 ;  /* 0x00000005ff067899 */ /* 0x000fc80008011606 */
[----:B------:R-:W-:Y:S02]  /*3630*/  USHF.L.U32 UR8, UR8, UR6, URZ ;  /* 0x0000000608087299 */ /* 0x000fe400080006ff */
[----:B------:R-:W-:-:S04]  /*3640*/  USHF.L.U32 UR5, UR5, UR6, URZ ;  /* 0x0000000605057299 */ /* 0x000fc800080006ff */
[----:B-1----:R-:W-:-:S04]  /*3650*/  LOP3.LUT R0, R0, UR8, RZ, 0xc0, !PT ;  /* 0x0000000800007c12 */ /* 0x002fc8000f8ec0ff */
[----:B------:R-:W-:-:S13]  /*3660*/  ISETP.NE.AND P0, PT, R0, UR8, PT ;  /* 0x0000000800007c0c */ /* 0x000fda000bf05270 */
[----:B------:R-:W-:Y:S05]  /*3670*/  @P0 BRA `(.L_x_62) ;  /* 0x0000000000580947 */ /* 0x000fea0003800000 */
[----:B------:R-:W1:Y:S02]  /*3680*/  LDS R0, [UR4+0x18] ;  /* 0x00001804ff007984 */ /* 0x000e640008000800 */
[----:B-1----:R-:W-:-:S04]  /*3690*/  LOP3.LUT R0, R0, UR5, RZ, 0xc0, !PT ;  /* 0x0000000500007c12 */ /* 0x002fc8000f8ec0ff */
[----:B------:R-:W-:-:S13]  /*36a0*/  ISETP.NE.AND P0, PT, R0, UR5, PT ;  /* 0x0000000500007c0c */ /* 0x000fda000bf05270 */
[----:B------:R-:W-:Y:S05]  /*36b0*/  @P0 BRA `(.L_x_63) ;  /* 0x00000000003c0947 */ /* 0x000fea0003800000 */
[----:B------:R-:W1:Y:S01]  /*36c0*/  S2R R2, SR_LANEID ;  /* 0x0000000000027919 */ /* 0x000e620000000000 */
[----:B------:R-:W-:Y:S01]  /*36d0*/  ULOP3.LUT UR8, URZ, UR8, URZ, 0x33, !UPT ;  /* 0x00000008ff087292 */ /* 0x000fe2000f8e33ff */
[----:B------:R-:W-:Y:S02]  /*36e0*/  VOTEU.ANY UR7, UPT, PT ;  /* 0x0000000000077886 */ /* 0x000fe400038e0100 */
[----:B------:R-:W-:-:S03]  /*36f0*/  UFLO.U32 UR7, UR7 ;  /* 0x00000007000772bd */ /* 0x000fc600080e0000 */
[----:B------:R-:W-:-:S04]  /*3700*/  IMAD.U32 R0, RZ, RZ, UR8 ;  /* 0x00000008ff007e24 */ /* 0x000fc8000f8e00ff */
[----:B------:R2:W4:Y:S02]  /*3710*/  REDUX UR6, R0 ;  /* 0x00000000000673c4 */ /* 0x0005240000000000 */
[----:B------:R1:W-:Y:S02]  /*3720*/  UTCATOMSWS.AND URZ, UR8 ;  /* 0x0000000800ff79e3 */ /* 0x0003e40008000000 */
[----:B-1----:R-:W-:Y:S02]  /*3730*/  ISETP.EQ.U32.AND P0, PT, R2, UR7, PT ;  /* 0x0000000702007c0c */ /* 0x002fe4000bf02070 */
[----:B--2---:R-:W-:Y:S02]  /*3740*/  LOP3.LUT R0, RZ, UR5, RZ, 0x33, !PT ;  /* 0x00000005ff007c12 */ /* 0x004fe4000f8e33ff */
[----:B----4-:R-:W-:Y:S02]  /*3750*/  MOV R2, UR6 ;  /* 0x0000000600027c02 */ /* 0x010fe40008000f00 */
[----:B------:R-:W1:Y:S07]  /*3760*/  REDUX UR5, R0 ;  /* 0x00000000000573c4 */ /* 0x000e6e0000000000 */
[----:B------:R2:W-:Y:S01]  /*3770*/  @P0 ATOMS.AND RZ, [UR4+0x14], R2 ;  /* 0x00001402ffff098c */ /* 0x0005e2000a800004 */
[----:B-1----:R-:W-:-:S05]  /*3780*/  IMAD.U32 R0, RZ, RZ, UR5 ;  /* 0x00000005ff007e24 */ /* 0x002fca000f8e00ff */
[----:B------:R2:W-:Y:S01]  /*3790*/  @P0 ATOMS.AND RZ, [UR4+0x18], R0 ;  /* 0x00001800ffff098c */ /* 0x0005e2000a800004 */
[----:B------:R-:W-:Y:S05]  /*37a0*/  BRA `(.L_x_64) ;  /* 0x0000000000147947 */ /* 0x000fea0003800000 */
.L_x_63:
[----:B------:R-:W-:Y:S02]  /*37b0*/  MOV R2, 0x37d0 ;  /* 0x000037d000027802 */ /* 0x000fe40000000f00 */
[----:B---3-5:R-:W-:Y:S05]  /*37c0*/  CALL.REL.NOINC `($__internal_0_$__cuda_sm10x_tcgen05_guardrail_trap_col_being_dealloced_not_returned_by_alloc) ;  /* 0x0000003c00547944 */ /* 0x028fea0003c00000 */
[----:B------:R-:W-:Y:S05]  /*37d0*/  BRA `(.L_x_64) ;  /* 0x0000000000087947 */ /* 0x000fea0003800000 */
.L_x_62:
[----:B------:R-:W-:Y:S02]  /*37e0*/  MOV R2, 0x3800 ;  /* 0x0000380000027802 */ /* 0x000fe40000000f00 */
[----:B---3-5:R-:W-:Y:S05]  /*37f0*/  CALL.REL.NOINC `($__internal_2_$__cuda_sm10x_tcgen05_guardrail_trap_unallocated_columns_being_dealloced) ;  /* 0x0000003c00607944 */ /* 0x028fea0003c00000 */
.L_x_64:
[----:B------:R-:W-:Y:S01]  /*3800*/  NOP ;  /* 0x0000000000007918 */ /* 0x000fe20000000000 */
[----:B------:R-:W-:Y:S05]  /*3810*/  EXIT ;  /* 0x000000000000794d */ /* 0x000fea0003800000 */
.L_x_46:
[----:B------:R-:W-:-:S09]  /*3820*/  UISETP.NE.OR UP2, UPT, UR8, 0x3, !UP2 ;  /* 0x000000030800788c */ /* 0x000fd2000d745670 */
[----:B------:R-:W-:Y:S05]  /*3830*/  BRA.U UP2, `(.L_x_65) ;  /* 0x0000000d02ac7547 */ /* 0x000fea000b800000 */
[----:B------:R-:W1:Y:S01]  /*3840*/  LDC R0, c[0x0][0xb30] ;  /* 0x0002cc00ff007b82 */ /* 0x000e620000000800 */
[----:B------:R-:W2:Y:S01]  /*3850*/  LDCU.64 UR8, c[0x0][0x888] ;  /* 0x00011100ff0877ac */ /* 0x000ea20008000a00 */
[----:B------:R-:W-:Y:S01]  /*3860*/  IMAD.MOV.U32 R32, RZ, RZ, 0x1 ;  /* 0x00000001ff207424 */ /* 0x000fe200078e00ff */
[----:B------:R-:W-:Y:S01]  /*3870*/  CS2R R28, SRZ ;  /* 0x00000000001c7805 */ /* 0x000fe2000001ff00 */
[----:B------:R-:W-:Y:S01]  /*3880*/  IMAD.MOV.U32 R25, RZ, RZ, 0x1000 ;  /* 0x00001000ff197424 */ /* 0x000fe200078e00ff */
[----:B------:R-:W4:Y:S03]  /*3890*/  LDCU.64 UR4, c[0x0][0x890] ;  /* 0x00011200ff0477ac */ /* 0x000f260008000a00 */
[----:B------:R-:W3:Y:S01]  /*38a0*/  LDC R24, c[0x0][0x370] ;  /* 0x0000dc00ff187b82 */ /* 0x000ee20000000800 */
[----:B------:R-:W-:Y:S01]  /*38b0*/  UMOV UR7, 0x400 ;  /* 0x0000040000077882 */ /* 0x000fe20000000000 */
[----:B------:R-:W-:-:S02]  /*38c0*/  UPLOP3.LUT UP1, UPT, UPT, UPT, UPT, 0x40, 0x4 ;  /* 0x000000000004789c */ /* 0x000fc40003f2e870 */
[----:B------:R-:W-:Y:S01]  /*38d0*/  ULEA UR7, UR37, UR7, 0x18 ;  /* 0x0000000725077291 */ /* 0x000fe2000f8ec0ff */
[----:B------:R-:W-:-:S03]  /*38e0*/  UMOV UR13, URZ ;  /* 0x000000ff000d7c82 */ /* 0x000fc60008000000 */
[----:B------:R-:W3:Y:S01]  /*38f0*/  LDC R3, c[0x0][0xb0c] ;  /* 0x0002c300ff037b82 */ /* 0x000ee20000000800 */
[----:B--2---:R-:W-:Y:S02]  /*3900*/  UISETP.NE.U32.AND UP3, UPT, UR8, URZ, UPT ;  /* 0x000000ff0800728c */ /* 0x004fe4000bf65070 */
[----:B----4-:R-:W-:-:S05]  /*3910*/  UISETP.NE.U32.AND UP4, UPT, UR4, URZ, UPT ;  /* 0x000000ff0400728c */ /* 0x010fca000bf85070 */
[----:B------:R-:W2:Y:S01]  /*3920*/  LDC R22, c[0x0][0xb20] ;  /* 0x0002c800ff167b82 */ /* 0x000ea20000000800 */
[----:B-1----:R-:W-:Y:S01]  /*3930*/  ISETP.NE.AND P1, PT, R0, 0x1, PT ;  /* 0x000000010000780c */ /* 0x002fe20003f25270 */
[----:B------:R-:W-:Y:S02]  /*3940*/  UISETP.NE.AND.EX UP3, UPT, UR9, URZ, UPT, UP3 ;  /* 0x000000ff0900728c */ /* 0x000fe4000bf65330 */
[----:B------:R-:W-:-:S04]  /*3950*/  UISETP.NE.AND.EX UP4, UPT, UR5, URZ, UPT, UP4 ;  /* 0x000000ff0500728c */ /* 0x000fc8000bf85340 */
[----:B------:R-:W1:Y:S08]  /*3960*/  LDC.64 R30, c[0x0][0x348] ;  /* 0x0000d200ff1e7b82 */ /* 0x000e700000000a00 */
[----:B------:R-:W4:Y:S08]  /*3970*/  LDC.64 R14, c[0x0][0xb10] ;  /* 0x0002c400ff0e7b82 */ /* 0x000f300000000a00 */
[----:B------:R-:W1:Y:S08]  /*3980*/  LDC.64 R6, c[0x0][0xb18] ;  /* 0x0002c600ff067b82 */ /* 0x000e700000000a00 */
[----:B------:R-:W1:Y:S08]  /*3990*/  LDC.64 R4, c[0x0][0xb28] ;  /* 0x0002ca00ff047b82 */ /* 0x000e700000000a00 */
[----:B--23--:R-:W1:Y:S02]  /*39a0*/  LDC R23, c[0x0][0x374] ;  /* 0x0000dd00ff177b82 */ /* 0x00ce640000000800 */
.L_x_74:
[C---:B------:R-:W-:Y:S02]  /*39b0*/  LEA R0, R29.reuse, UR7, 0x3 ;  /* 0x000000071d007c11 */ /* 0x040fe4000f8e18ff */
[----:B------:R-:W-:Y:S02]  /*39c0*/  SHF.L.U32 R2, R28, 0x1f, RZ ;  /* 0x0000001f1c027819 */ /* 0x000fe400000006ff */
[----:B------:R-:W-:Y:S02]  /*39d0*/  LEA R16, R29, UR7, 0x4 ;  /* 0x000000071d107c11 */ /* 0x000fe4000f8e20ff */
[----:B--2---:R-:W2:Y:S02]  /*39e0*/  SYNCS.PHASECHK.TRANS64.TRYWAIT P0, [R0+URZ+0x60], R2 ;  /* 0x00006002000075a7 */ /* 0x004ea400080011ff */
[----:B--2---:R-:W-:Y:S05]  /*39f0*/  @!P0 BRA `(.L_x_66) ;  /* 0x0000003400ec8947 */ /* 0x004fea0003800000 */
.L_x_136:
[----:B------:R-:W-:Y:S01]  /*3a00*/  ISETP.GE.AND P0, PT, R26, 0x1, PT ;  /* 0x000000011a00780c */ /* 0x000fe20003f06270 */
[----:B------:R-:W3:Y:S01]  /*3a10*/  LDS.128 R16, [R16+0xf0] ;  /* 0x0000f00010107984 */ /* 0x000ee20000000c00 */
[----:B--2---:R-:W-:Y:S01]  /*3a20*/  VIADD R0, R0, 0x70 ;  /* 0x0000007000007836 */ /* 0x004fe20000000000 */
[----:B------:R-:W-:Y:S01]  /*3a30*/  @!PT LDS RZ, [RZ] ;  /* 0x00000000fffff984 */ /* 0x000fe20000000800 */
[----:B------:R-:W-:Y:S01]  /*3a40*/  @!PT LDS RZ, [RZ] ;  /* 0x00000000fffff984 */ /* 0x000fe20000000800 */
[----:B------:R-:W-:Y:S01]  /*3a50*/  @!PT LDS RZ, [RZ] ;  /* 0x00000000fffff984 */ /* 0x000fe20000000800 */
[----:B------:R-:W-:Y:S01]  /*3a60*/  @!PT LDS RZ, [RZ] ;  /* 0x00000000fffff984 */ /* 0x000fe20000000800 */
[----:B------:R2:W-:Y:S06]  /*3a70*/  MEMBAR.ALL.CTA ;  /* 0x0000000000007992 */ /* 0x0005ec0000008000 */
[----:B--2---:R-:W2:Y:S01]  /*3a80*/  FENCE.VIEW.ASYNC.S ;  /* 0x00000000000073c6 */ /* 0x004ea20000000000 */
[----:B------:R-:W-:Y:S04]  /*3a90*/  PRMT R0, RZ, 0x654, R0 ;  /* 0x00000654ff007816 */ /* 0x000fe80000000000 */
[----:B--2---:R2:W-:Y:S01]  /*3aa0*/  SYNCS.ARRIVE.TRANS64.RED.A1T0 RZ, [R0+URZ], RZ ;  /* 0x000000ff00ff79a7 */ /* 0x0045e200081004ff */
[----:B---3--:R-:W-:Y:S11]  /*3ab0*/  LOP3.LUT P3, RZ, R18, 0x1, RZ, 0xc0, !PT ;  /* 0x0000000112ff7812 */ /* 0x008ff6000786c0ff */
[----:B------:R-:W-:Y:S02]  /*3ac0*/  @!UPT UIADD3 URZ, UPT, UPT, URZ, URZ, URZ ;  /* 0x000000fffffff290 */ /* 0x000fe4000fffe0ff */
[----:B------:R-:W-:Y:S02]  /*3ad0*/  @P3 MOV R11, R16 ;  /* 0x00000010000b3202 */ /* 0x000fe40000000f00 */
[----:B------:R-:W-:Y:S01]  /*3ae0*/  @P3 LOP3.LUT R10, R17, 0xffff, RZ, 0xc0, !PT ;  /* 0x0000ffff110a3812 */ /* 0x000fe200078ec0ff */
[----:B--2---:R-:W-:Y:S06]  /*3af0*/  @!P0 BRA `(.L_x_67) ;  /* 0x0000000000a48947 */ /* 0x004fec0003800000 */
[-C--:B-1----:R-:W-:Y:S01]  /*3b00*/  IMAD.HI.U32 R0, R23, R7.reuse, RZ ;  /* 0x0000000717007227 */ /* 0x082fe200078e00ff */
[----:B------:R-:W-:Y:S02]  /*3b10*/  ISETP.NE.AND P0, PT, R6, 0x1, PT ;  /* 0x000000010600780c */ /* 0x000fe40003f05270 */
[----:B------:R-:W-:Y:S01]  /*3b20*/  ISETP.NE.AND P2, PT, R26, 0x1, PT ;  /* 0x000000011a00780c */ /* 0x000fe20003f45270 */
[----:B----4-:R-:W-:Y:S01]  /*3b30*/  IMAD.HI.U32 R9, R24, R14, RZ ;  /* 0x0000000e18097227 */ /* 0x010fe200078e00ff */
[----:B------:R-:W-:Y:S02]  /*3b40*/  SHF.R.U32.HI R0, RZ, R22, R0 ;  /* 0x00000016ff007219 */ /* 0x000fe40000011600 */
[----:B------:R-:W-:Y:S01]  /*3b50*/  ISETP.NE.AND P4, PT, R3, 0x1, PT ;  /* 0x000000010300780c */ /* 0x000fe20003f85270 */
[----:B------:R-:W-:Y:S01]  /*3b60*/  IMAD.HI.U32 R13, R10, R7, RZ ;  /* 0x000000070a0d7227 */ /* 0x000fe200078e00ff */
[----:B------:R-:W-:Y:S02]  /*3b70*/  SHF.R.U32.HI R9, RZ, R15, R9 ;  /* 0x0000000fff097219 */ /* 0x000fe40000011609 */
[----:B------:R-:W-:Y:S01]  /*3b80*/  SEL R0, R23, R0, !P0 ;  /* 0x0000000017007207 */ /* 0x000fe20004000000 */
[----:B------:R-:W-:Y:S01]  /*3b90*/  IMAD.HI.U32 R12, R11, R14, RZ ;  /* 0x0000000e0b0c7227 */ /* 0x000fe200078e00ff */
[----:B------:R-:W-:Y:S03]  /*3ba0*/  SEL R9, R24, R9, !P4 ;  /* 0x0000000918097207 */ /* 0x000fe60006000000 */
[-C--:B------:R-:W-:Y:S01]  /*3bb0*/  IMAD.HI.U32 R8, R0, R4.reuse, RZ ;  /* 0x0000000400087227 */ /* 0x080fe200078e00ff */
[----:B------:R-:W-:Y:S03]  /*3bc0*/  SHF.R.U32.HI R12, RZ, R15, R12 ;  /* 0x0000000fff0c7219 */ /* 0x000fe6000001160c */
[----:B------:R-:W-:Y:S01]  /*3bd0*/  IMAD.HI.U32 R2, R9, R4, RZ ;  /* 0x0000000409027227 */ /* 0x000fe200078e00ff */
[-C--:B------:R-:W-:Y:S02]  /*3be0*/  @P2 SHF.R.U32.HI R0, RZ, R5.reuse, R8 ;  /* 0x00000005ff002219 */ /* 0x080fe40000011608 */
[----:B------:R-:W-:Y:S02]  /*3bf0*/  SHF.R.U32.HI R8, RZ, R22, R13 ;  /* 0x00000016ff087219 */ /* 0x000fe4000001160d */
[----:B------:R-:W-:Y:S01]  /*3c00*/  @P2 SHF.R.U32.HI R9, RZ, R5, R2 ;  /* 0x00000005ff092219 */ /* 0x000fe20000011602 */
[----:B------:R-:W-:Y:S01]  /*3c10*/  IMAD R0, R26, R0, RZ ;  /* 0x000000001a007224 */ /* 0x000fe200078e02ff */
[----:B------:R-:W-:Y:S02]  /*3c20*/  SEL R8, R10, R8, !P0 ;  /* 0x000000080a087207 */ /* 0x000fe40004000000 */
[----:B------:R-:W-:Y:S01]  /*3c30*/  SEL R2, R11, R12, !P4 ;  /* 0x0000000c0b027207 */ /* 0x000fe20006000000 */
[----:B------:R-:W-:Y:S01]  /*3c40*/  IMAD R12, R26, R9, RZ ;  /* 0x000000091a0c7224 */ /* 0x000fe200078e02ff */
[C---:B------:R-:W-:Y:S01]  /*3c50*/  ISETP.GE.AND P0, PT, R8.reuse, R0, PT ;  /* 0x000000000800720c */ /* 0x040fe20003f06270 */
[----:B------:R-:W-:Y:S03]  /*3c60*/  IMAD.HI.U32 R0, R8, R4, RZ ;  /* 0x0000000408007227 */ /* 0x000fe600078e00ff */
[----:B------:R-:W-:Y:S02]  /*3c70*/  ISETP.GE.OR P0, PT, R2, R12, P0 ;  /* 0x0000000c0200720c */ /* 0x000fe40000706670 */
[-C--:B------:R-:W-:Y:S04]  /*3c80*/  SHF.R.U32.HI R0, RZ, R5.reuse, R0 ;  /* 0x00000005ff007219 */ /* 0x080fe80000011600 */
[----:B------:R-:W-:Y:S05]  /*3c90*/  SEL R13, R8, R0, !P2 ;  /* 0x00000000080d7207 */ /* 0x000fea0005000000 */
[----:B------:R-:W-:Y:S02]  /*3ca0*/  IMAD.MOV R12, RZ, RZ, -R13 ;  /* 0x000000ffff0c7224 */ /* 0x000fe400078e0a0d */
[----:B------:R-:W-:Y:S04]  /*3cb0*/  @!P0 IMAD.HI.U32 R0, R2, R4, RZ ;  /* 0x0000000402008227 */ /* 0x000fe800078e00ff */
[----:B------:R-:W-:Y:S01]  /*3cc0*/  IMAD R12, R26, R12, R8 ;  /* 0x0000000c1a0c7224 */ /* 0x000fe200078e0208 */
[----:B------:R-:W-:Y:S04]  /*3cd0*/  @!P0 SHF.R.U32.HI R0, RZ, R5, R0 ;  /* 0x00000005ff008219 */ /* 0x000fe80000011600 */
[----:B------:R-:W-:Y:S04]  /*3ce0*/  @!P0 SEL R0, R2, R0, !P2 ;  /* 0x0000000002008207 */ /* 0x000fe80005000000 */
[----:B------:R-:W-:Y:S01]  /*3cf0*/  @!P0 IADD3 R13, PT, PT, R13, -R0, RZ ;  /* 0x800000000d0d8210 */ /* 0x000fe20007ffe0ff */
[----:B------:R-:W-:Y:S01]  /*3d00*/  @!P0 IMAD R0, R9, R12, R0 ;  /* 0x0000000c09008224 */ /* 0x000fe200078e0200 */
[----:B------:R-:W-:Y:S01]  /*3d10*/  IADD3 R9, PT, PT, -R8, RZ, RZ ;  /* 0x000000ff08097210 */ /* 0x000fe20007ffe1ff */
[--C-:B------:R-:W-:Y:S02]  /*3d20*/  IMAD.MOV R12, RZ, RZ, -R2.reuse ;  /* 0x000000ffff0c7224 */ /* 0x100fe400078e0a02 */
[----:B------:R-:W-:Y:S02]  /*3d30*/  @!P0 IMAD R8, R13, R26, R2 ;  /* 0x0000001a0d088224 */ /* 0x000fe400078e0202 */
[----:B------:R-:W-:Y:S02]  /*3d40*/  @!P0 IMAD.MOV.U32 R2, RZ, RZ, R0 ;  /* 0x000000ffff028224 */ /* 0x000fe400078e0000 */
[----:B------:R-:W-:Y:S02]  /*3d50*/  IMAD R11, R3, R12, R11 ;  /* 0x0000000c030b7224 */ /* 0x000fe400078e020b */
[----:B------:R-:W-:Y:S02]  /*3d60*/  IMAD R10, R6, R9, R10 ;  /* 0x00000009060a7224 */ /* 0x000fe400078e020a */
[----:B------:R-:W-:Y:S02]  /*3d70*/  IMAD R11, R2, R3, R11 ;  /* 0x00000003020b7224 */ /* 0x000fe400078e020b */
[----:B------:R-:W-:Y:S02]  /*3d80*/  IMAD R10, R8, R6, R10 ;  /* 0x00000006080a7224 */ /* 0x000fe400078e020a */
.L_x_67:
[----:B------:R-:W-:Y:S05]  /*3d90*/  BRA.U UP1, `(.L_x_68) ;  /* 0x0000000101107547 */ /* 0x000fea000b800000 */
[----:B------:R-:W-:Y:S04]  /*3da0*/  MOV R2, UR6 ;  /* 0x0000000600027c02 */ /* 0x000fe80008000f00 */
[----:B------:R-:W-:Y:S04]  /*3db0*/  SHF.L.U32 R2, R2, 0x1f, RZ ;  /* 0x0000001f02027819 */ /* 0x000fe800000006ff */
[----:B------:R-:W2:Y:S02]  /*3dc0*/  SYNCS.PHASECHK.TRANS64.TRYWAIT P0, [UR7+0x58], R2 ;  /* 0x00005802ff0075a7 */ /* 0x000ea40008001107 */
[----:B--2---:R-:W-:Y:S05]  /*3dd0*/  @!P0 BRA `(.L_x_69) ;  /* 0x0000003400088947 */ /* 0x004fea0003800000 */
.L_x_68:
[----:B------:R-:W-:Y:S02]  /*3de0*/  R2UR UR11, R21 ;  /* 0x00000000150b72ca */ /* 0x000fe400000e0000 */
[----:B------:R-:W-:Y:S02]  /*3df0*/  R2UR UR10, R20 ;  /* 0x00000000140a72ca */ /* 0x000fe400000e0000 */
[----:B------:R-:W-:Y:S04]  /*3e00*/  ISETP.NE.U32.AND P2, PT, RZ, UR4, PT ;  /* 0x00000004ff007c0c */ /* 0x000fe8000bf45070 */
[----:B------:R-:W-:Y:S05]  /*3e10*/  ISETP.NE.AND.EX P2, PT, RZ, UR5, PT, P2 ;  /* 0x00000005ff007c0c */ /* 0x000fea000bf45320 */
[----:B------:R-:W-:Y:S02]  /*3e20*/  USHF.L.U32 UR11, UR11, 0x6, URZ ;  /* 0x000000060b0b7899 */ /* 0x000fe400080006ff */
[----:B------:R-:W-:Y:S01]  /*3e30*/  USHF.L.U32 UR10, UR10, 0x6, URZ ;  /* 0x000000060a0a7899 */ /* 0x000fe200080006ff */
[----:B------:R-:W-:Y:S11]  /*3e40*/  BRA.U !UP4, `(.L_x_70) ;  /* 0x000000010c347547 */ /* 0x000ff6000b800000 */
[----:B------:R-:W-:Y:S01]  /*3e50*/  UPLOP3.LUT UP0, UPT, UPT, UPT, UP3, 0x80, 0x8 ;  /* 0x000000000008789c */ /* 0x000fe20003f0f030 */
[----:B--2---:R-:W-:Y:S02]  /*3e60*/  HFMA2 R0, -RZ, RZ, 0, 5.9604644775390625e-08 ;  /* 0x00000001ff007431 */ /* 0x004fe400000001ff */
[----:B------:R-:W-:Y:S03]  /*3e70*/  IMAD.MOV.U32 R60, RZ, RZ, 0x1 ;  /* 0x00000001ff3c7424 */ /* 0x000fe600078e00ff */
[----:B------:R-:W-:Y:S05]  /*3e80*/  PLOP3.LUT P0, PT, PT, PT, UP0, 0x80, 0x8 ;  /* 0x000000000008781c */ /* 0x000fea0003f0f008 */
[----:B------:R-:W2:Y:S01]  /*3e90*/  @UP0 LDCU.64 UR14, c[0x0][0x888] ;  /* 0x00011100ff0e07ac */ /* 0x000ea20008000a00 */
[----:B------:R-:W-:Y:S07]  /*3ea0*/  @UP0 UIMAD UR8, UR36, UR4, URZ ;  /* 0x00000004240802a4 */ /* 0x000fee000f8e02ff */
[----:B------:R-:W-:Y:S01]  /*3eb0*/  @!P0 PRMT R60, R0, 0x7610, R60 ;  /* 0x00007610003c8816 */ /* 0x000fe2000000003c */
[----:B--2---:R-:W-:Y:S03]  /*3ec0*/  @UP0 UIMAD.WIDE UR14, UR8, 0x4, UR14 ;  /* 0x00000004080e08a5 */ /* 0x004fe6000f8e020e */
[----:B------:R-:W2:Y:S03]  /*3ed0*/  @!UP0 LDCU UR8, c[0x0][0x880] ;  /* 0x00011000ff0887ac */ /* 0x000ea60008000800 */
[----:B------:R-:W-:Y:S01]  /*3ee0*/  IMAD.U32 R8, RZ, RZ, UR14 ;  /* 0x0000000eff087e24 */ /* 0x000fe2000f8e00ff */
[----:B------:R-:W-:Y:S05]  /*3ef0*/  MOV R9, UR15 ;  /* 0x0000000f00097c02 */ /* 0x000fea0008000f00 */
[----:B-----5:R3:W5:Y:S02]  /*3f00*/  @P0 LDG.E R35, desc[UR46][R8.64] ;  /* 0x0000002e08230981 */ /* 0x020764000c1e1900 */
[----:B--23--:R-:W-:Y:S07]  /*3f10*/  @!P0 IMAD.U32 R35, RZ, RZ, UR8 ;  /* 0x00000008ff238e24 */ /* 0x00cfee000f8e00ff */
.L_x_70:
[----:B-----5:R-:W-:Y:S01]  /*3f20*/  @!P2 FSETP.EQ.AND P0, PT, R35, RZ, PT ;  /* 0x000000ff2300a20b */ /* 0x020fe20003f02000 */
[----:B------:R-:W-:Y:S01]  /*3f30*/  @!UPT UIADD3 URZ, UPT, UPT, URZ, URZ, URZ ;  /* 0x000000fffffff290 */ /* 0x000fe2000fffe0ff */
[----:B------:R-:W-:Y:S11]  /*3f40*/  @!P2 BRA `(.L_x_71) ;  /* 0x000000000014a947 */ /* 0x000ff60003800000 */
[----:B------:R-:W-:Y:S02]  /*3f50*/  LOP3.LUT P2, RZ, R60, 0xff, RZ, 0xc0, !PT ;  /* 0x000000ff3cff7812 */ /* 0x000fe4000784c0ff */
[----:B------:R-:W-:Y:S04]  /*3f60*/  PLOP3.LUT P0, PT, PT, PT, UP0, 0x80, 0x8 ;  /* 0x000000000008781c */ /* 0x000fe80003f0f008 */
[----:B------:R-:W-:Y:S07]  /*3f70*/  PLOP3.LUT P0, PT, P0, PT, PT, 0x8, 0x80 ;  /* 0x000000000080781c */ /* 0x000fee000070e170 */
[----:B------:R-:W-:Y:S11]  /*3f80*/  @P2 FSETP.EQ.AND P0, PT, R35, RZ, PT ;  /* 0x000000ff2300220b */ /* 0x000ff60003f02000 */
[----:B------:R-:W-:Y:S02]  /*3f90*/  @!UPT UIADD3 URZ, UPT, UPT, URZ, URZ, URZ ;  /* 0x000000fffffff290 */ /* 0x000fe4000fffe0ff */
.L_x_71:
[----:B------:R-:W-:Y:S01]  /*3fa0*/  ULEA UR15, UR13, UR7, 0x3 ;  /* 0x000000070d0f7291 */ /* 0x000fe2000f8e18ff */
[----:B------:R-:W-:Y:S02]  /*3fb0*/  SHF.L.U32 R9, R32, 0x1f, RZ ;  /* 0x0000001f20097819 */ /* 0x000fe400000006ff */
[----:B------:R-:W-:Y:S04]  /*3fc0*/  ELECT P4, URZ, PT ;  /* 0x0000000000ff782f */ /* 0x000fe80003880000 */
[----:B------:R-:W-:Y:S02]  /*3fd0*/  PLOP3.LUT P4, PT, P0, P4, PT, 0xf2, 0x2f ;  /* 0x00000000002f781c */ /* 0x000fe40000789e72 */
[----:B------:R-:W3:Y:S11]  /*3fe0*/  SYNCS.PHASECHK.TRANS64.TRYWAIT P2, [UR15+0x38], R9 ;  /* 0x00003809ff0075a7 */ /* 0x000ef6000804110f */
[----:B-1----:R-:W-:Y:S05]  /*3ff0*/  @!P4 IADD3 R8, P0, PT, R30, 0x580, RZ ;  /* 0x000005801e08c810 */ /* 0x002fea0007f1e0ff */
[----:B--2---:R-:W-:Y:S01]  /*4000*/  @!P4 IMAD.X R2, RZ, RZ, R31, P0 ;  /* 0x000000ffff02c224 */ /* 0x004fe200000e061f */
[----:B---3--:R-:W-:Y:S07]  /*4010*/  @!P2 BRA `(.L_x_72) ;  /* 0x000000300090a947 */ /* 0x008fee0003800000 */
.L_x_139:
[----:B------:R-:W2:Y:S01]  /*4020*/  LDC.64 R12, c[0x0][0xb18] ;  /* 0x0002c600ff0c7b82 */ /* 0x000ea20000000a00 */
[----:B------:R-:W-:Y:S01]  /*4030*/  @!P4 R2UR UR8, R2 ;  /* 0x000000000208c2ca */ /* 0x000fe200000e0000 */
[----:B------:R-:W-:Y:S01]  /*4040*/  VOTEU.ALL UP2, P4 ;  /* 0x0000000000ff7886 */ /* 0x000fe20002040000 */
[----:B------:R-:W-:Y:S01]  /*4050*/  @!P4 R2UR UR9, R8 ;  /* 0x000000000809c2ca */ /* 0x000fe200000e0000 */
[----:B------:R-:W-:Y:S01]  /*4060*/  VOTEU.ALL UP1, P4 ;  /* 0x0000000000ff7886 */ /* 0x000fe20002020000 */
[----:B-1----:R-:W-:Y:S03]  /*4070*/  @!P4 IMAD.MOV.U32 R0, RZ, RZ, 0x1000 ;  /* 0x00001000ff00c424 */ /* 0x002fe600078e00ff */
[----:B------:R-:W1:Y:S01]  /*4080*/  @!P1 LDC R2, c[0x0][0xb0c] ;  /* 0x0002c300ff029b82 */ /* 0x000e620000000800 */
[----:B------:R-:W-:Y:S01]  /*4090*/  UMOV UR20, 0x0 ;  /* 0x0000000000147882 */ /* 0x000fe20000000000 */
[----:B------:R-:W-:Y:S01]  /*40a0*/  UMOV UR21, 0x10000000 ;  /* 0x1000000000157882 */ /* 0x000fe20000000000 */
[----:B------:R-:W-:Y:S01]  /*40b0*/  UMOV UR12, UR36 ;  /* 0x00000024000c7c82 */ /* 0x000fe20008000000 */
[----:B------:R-:W-:Y:S01]  /*40c0*/  UIADD3 UR14, UPT, UPT, UR13, 0x1, URZ ;  /* 0x000000010d0e7890 */ /* 0x000fe2000fffe0ff */
[----:B------:R-:W-:Y:S01]  /*40d0*/  @P3 SHF.R.U32.HI R27, RZ, 0x10, R17 ;  /* 0x00000010ff1b3819 */ /* 0x000fe20000011611 */
[----:B------:R-:W-:Y:S02]  /*40e0*/  VIADD R29, R29, 0x1 ;  /* 0x000000011d1d7836 */ /* 0x000fe40000000000 */
[----:B------:R-:W-:Y:S01]  /*40f0*/  IMAD.U32 R9, RZ, RZ, UR8 ;  /* 0x00000008ff097e24 */ /* 0x000fe2000f8e00ff */
[----:B------:R-:W-:Y:S01]  /*4100*/  @!UP2 ULEA UR8, UR13, UR7, 0xc ;  /* 0x000000070d08a291 */ /* 0x000fe2000f8e60ff */
[----:B------:R-:W-:Y:S01]  /*4110*/  IMAD.U32 R8, RZ, RZ, UR9 ;  /* 0x00000009ff087e24 */ /* 0x000fe2000f8e00ff */
[----:B------:R-:W-:Y:S02]  /*4120*/  UIADD3 UR9, UPT, UPT, UR15, 0x20, URZ ;  /* 0x000000200f097890 */ /* 0x000fe4000fffe0ff */
[----:B------:R-:W-:Y:S01]  /*4130*/  @!P4 R2UR UR19, R9 ;  /* 0x000000000913c2ca */ /* 0x000fe200000e0000 */
[----:B------:R-:W-:Y:S01]  /*4140*/  @!UP2 UIADD3 UR8, UPT, UPT, UR8, 0x200, URZ ;  /* 0x000002000808a890 */ /* 0x000fe2000fffe0ff */
[----:B------:R-:W-:Y:S01]  /*4150*/  @!P4 R2UR UR18, R8 ;  /* 0x000000000812c2ca */ /* 0x000fe200000e0000 */
[----:B------:R-:W-:Y:S01]  /*4160*/  UISETP.NE.AND UP5, UPT, UR14, 0x3, UPT ;  /* 0x000000030e00788c */ /* 0x000fe2000bfa5270 */
[----:B------:R-:W3:Y:S01]  /*4170*/  LDC.64 R8, c[0x0][0xb10] ;  /* 0x0002c400ff087b82 */ /* 0x000ee20000000a00 */
[----:B------:R-:W-:Y:S02]  /*4180*/  UPRMT UR16, UR37, 0x654, UR9 ;  /* 0x0000065425107896 */ /* 0x000fe40008000009 */
[----:B------:R-:W-:Y:S02]  /*4190*/  USEL UR17, URZ, 0x1, UP5 ;  /* 0x00000001ff117887 */ /* 0x000fe4000a800000 */
[----:B------:R-:W-:Y:S04]  /*41a0*/  USEL UR14, UR14, URZ, UP5 ;  /* 0x000000ff0e0e7287 */ /* 0x000fe8000a800000 */
[----:B------:R-:W-:Y:S01]  /*41b0*/  ULEA UR13, UR14, UR7, 0x3 ;  /* 0x000000070e0d7291 */ /* 0x000fe2000f8e18ff */
[----:B------:R-:W-:Y:S01]  /*41c0*/  LOP3.LUT R32, R32, UR17, RZ, 0x3c, !PT ;  /* 0x0000001120207c12 */ /* 0x000fe2000f8e3cff */
[----:B------:R1:W-:Y:S01]  /*41d0*/  @!UP1 UTMALDG.3D [UR8], [UR18], desc[UR20] ;  /* 0x00001408120095b4 */ /* 0x0003e20008011000 */
[----:B------:R5:W-:Y:S02]  /*41e0*/  @!P4 SYNCS.ARRIVE.TRANS64.RED.A0TR RZ, [UR15+0x20], R0 ;  /* 0x00002000ffffc9a7 */ /* 0x000be4000830040f */
[----:B------:R-:W-:Y:S01]  /*41f0*/  SHF.L.U32 R20, R32, 0x1f, RZ ;  /* 0x0000001f20147819 */ /* 0x000fe200000006ff */
[C---:B---3--:R-:W-:Y:S01]  /*4200*/  @!P1 IMAD.HI.U32 R8, R11.reuse, R8, RZ ;  /* 0x000000080b089227 */ /* 0x048fe200078e00ff */
[----:B--2---:R-:W-:Y:S02]  /*4210*/  @!P1 ISETP.NE.AND P0, PT, R12, 0x1, PT ;  /* 0x000000010c00980c */ /* 0x004fe40003f05270 */
[----:B-1----:R-:W-:Y:S01]  /*4220*/  @!P1 ISETP.NE.AND P2, PT, R2, 0x1, PT ;  /* 0x000000010200980c */ /* 0x002fe20003f45270 */
[----:B------:R-:W-:Y:S01]  /*4230*/  SYNCS.ARRIVE.TRANS64.RED.A1T0 RZ, [UR16], RZ ;  /* 0x000000ffffff79a7 */ /* 0x000fe20008100410 */
[C---:B------:R-:W-:Y:S01]  /*4240*/  @!P1 IMAD.HI.U32 R13, R10.reuse, R13, RZ ;  /* 0x0000000d0a0d9227 */ /* 0x040fe200078e00ff */
[----:B------:R-:W-:Y:S04]  /*4250*/  @!P1 SHF.R.U32.HI R8, RZ, R9, R8 ;  /* 0x00000009ff089219 */ /* 0x000fe80000011608 */
[----:B------:R-:W-:Y:S01]  /*4260*/  @!P1 SEL R8, R11, R8, !P2 ;  /* 0x000000080b089207 */ /* 0x000fe20005000000 */
[----:B------:R-:W1:Y:S01]  /*4270*/  SYNCS.PHASECHK.TRANS64.TRYWAIT P5, [UR13+0x38], R20 ;  /* 0x00003814ff0075a7 */ /* 0x000e6200080a110d */
[----:B-----5:R-:W2:Y:S02]  /*4280*/  @!P1 LDC R0, c[0x0][0xb20] ;  /* 0x0002c800ff009b82 */ /* 0x020ea40000000800 */
[----:B--2---:R-:W-:Y:S04]  /*4290*/  @!P1 SHF.R.U32.HI R0, RZ, R0, R13 ;  /* 0x00000000ff009219 */ /* 0x004fe8000001160d */
[----:B------:R-:W-:Y:S05]  /*42a0*/  @!P1 SEL R9, R10, R0, !P0 ;  /* 0x000000000a099207 */ /* 0x000fea0004000000 */
[----:B------:R-:W-:Y:S02]  /*42b0*/  @!P1 IMAD.IADD R0, R9, 0x1, -R8 ;  /* 0x0000000109009824 */ /* 0x000fe400078e0a08 */
[----:B------:R-:W-:Y:S02]  /*42c0*/  @!P1 IMAD.IADD R8, R8, 0x1, -R9 ;  /* 0x0000000108089824 */ /* 0x000fe400078e0a09 */
[----:B------:R-:W-:Y:S02]  /*42d0*/  @!P1 IMAD R11, R0, R2, R11 ;  /* 0x00000002000b9224 */ /* 0x000fe400078e020b */
[----:B------:R-:W-:Y:S01]  /*42e0*/  @!P1 IMAD R10, R8, R12, R10 ;  /* 0x0000000c080a9224 */ /* 0x000fe200078e020a */
[----:B-1----:R-:W-:Y:S06]  /*42f0*/  @!P5 BRA `(.L_x_73) ;  /* 0x0000002c00f0d947 */ /* 0x002fec0003800000 */
.L_x_141:
[----:B------:R-:W-:Y:S01]  /*4300*/  @!P4 IADD3 R2, P0, PT, R30, 0x580, RZ ;  /* 0x000005801e02c810 */ /* 0x000fe20007f1e0ff */
[----:B------:R-:W-:Y:S01]  /*4310*/  UMOV UR18, 0x0 ;  /* 0x0000000000127882 */ /* 0x000fe20000000000 */
[----:B------:R-:W-:Y:S01]  /*4320*/  UMOV UR19, 0x10000000 ;  /* 0x1000000000137882 */ /* 0x000fe20000000000 */
[----:B------:R-:W-:Y:S01]  /*4330*/  VOTEU.ALL UP1, P4 ;  /* 0x0000000000ff7886 */ /* 0x000fe20002020000 */
[----:B------:R-:W-:Y:S01]  /*4340*/  @!P4 R2UR UR9, R2 ;  /* 0x000000000209c2ca */ /* 0x000fe200000e0000 */
[----:B-1----:R-:W-:Y:S01]  /*4350*/  @!P4 IMAD.X R0, RZ, RZ, R31, P0 ;  /* 0x000000ffff00c224 */ /* 0x002fe200000e061f */
[----:B------:R-:W-:Y:S01]  /*4360*/  UMOV UR12, UR36 ;  /* 0x00000024000c7c82 */ /* 0x000fe20008000000 */
[----:B------:R-:W-:Y:S01]  /*4370*/  @P3 R2UR UR36, R27 ;  /* 0x000000001b2432ca */ /* 0x000fe200000e0000 */
[----:B------:R-:W-:Y:S01]  /*4380*/  @!UP1 ULEA UR15, UR14, UR7, 0xc ;  /* 0x000000070e0f9291 */ /* 0x000fe2000f8e60ff */
[----:B------:R-:W-:Y:S01]  /*4390*/  ISETP.NE.AND P0, PT, R29, 0x2, PT ;  /* 0x000000021d00780c */ /* 0x000fe20003f05270 */
[----:B------:R-:W-:Y:S01]  /*43a0*/  @!UP1 UIADD3 UR10, UPT, UPT, UR10, 0x20, URZ ;  /* 0x000000200a0a9890 */ /* 0x000fe2000fffe0ff */
[----:B------:R-:W-:Y:S01]  /*43b0*/  @!P4 R2UR UR8, R0 ;  /* 0x000000000008c2ca */ /* 0x000fe200000e0000 */
[----:B------:R-:W-:Y:S01]  /*43c0*/  IMAD.IADD R20, R10, 0x1, R58 ;  /* 0x000000010a147824 */ /* 0x000fe200078e023a */
[----:B------:R-:W-:Y:S01]  /*43d0*/  SEL R0, RZ, 0x1, P0 ;  /* 0x00000001ff007807 */ /* 0x000fe20000000000 */
[----:B------:R-:W-:Y:S01]  /*43e0*/  IMAD.IADD R21, R11, 0x1, R59 ;  /* 0x000000010b157824 */ /* 0x000fe200078e023b */
[----:B------:R-:W-:Y:S02]  /*43f0*/  SEL R29, R29, RZ, P0 ;  /* 0x000000ff1d1d7207 */ /* 0x000fe40000000000 */
[----:B------:R-:W-:Y:S01]  /*4400*/  IMAD.U32 R8, RZ, RZ, UR9 ;  /* 0x00000009ff087e24 */ /* 0x000fe2000f8e00ff */
[----:B------:R-:W-:Y:S01]  /*4410*/  UIADD3 UR9, UPT, UPT, UR13, 0x20, URZ ;  /* 0x000000200d097890 */ /* 0x000fe2000fffe0ff */
[----:B------:R-:W-:Y:S03]  /*4420*/  LOP3.LUT R28, R28, R0, RZ, 0x3c, !PT ;  /* 0x000000001c1c7212 */ /* 0x000fe600078e3cff */
[----:B------:R-:W-:Y:S02]  /*4430*/  @!P4 R2UR UR16, R8 ;  /* 0x000000000810c2ca */ /* 0x000fe400000e0000 */
[----:B------:R-:W-:Y:S01]  /*4440*/  IMAD.U32 R9, RZ, RZ, UR8 ;  /* 0x00000008ff097e24 */ /* 0x000fe2000f8e00ff */
[----:B------:R-:W-:Y:S01]  /*4450*/  @!UP1 UIADD3 UR8, UPT, UPT, UR15, 0x200, URZ ;  /* 0x000002000f089890 */ /* 0x000fe2000fffe0ff */
[----:B------:R-:W-:Y:S01]  /*4460*/  VOTEU.ALL UP1, P4 ;  /* 0x0000000000ff7886 */ /* 0x000fe20002020000 */
[----:B------:R-:W-:Y:S02]  /*4470*/  UPRMT UR15, UR37, 0x654, UR9 ;  /* 0x00000654250f7896 */ /* 0x000fe40008000009 */
[----:B------:R-:W-:Y:S11]  /*4480*/  @!P4 R2UR UR17, R9 ;  /* 0x000000000911c2ca */ /* 0x000ff600000e0000 */
[----:B------:R-:W-:Y:S02]  /*4490*/  @!UPT UIADD3 URZ, UPT, UPT, URZ, URZ, URZ ;  /* 0x000000fffffff290 */ /* 0x000fe4000fffe0ff */
[----:B------:R2:W-:Y:S01]  /*44a0*/  @!UP1 UTMALDG.3D [UR8], [UR16], desc[UR18] ;  /* 0x00001208100095b4 */ /* 0x0005e20008011000 */
[----:B------:R2:W-:Y:S01]  /*44b0*/  @!P4 SYNCS.ARRIVE.TRANS64.RED.A0TR RZ, [UR13+0x20], R25 ;  /* 0x00002019ffffc9a7 */ /* 0x0005e2000830040d */
[----:B------:R-:W-:Y:S04]  /*44c0*/  UIADD3 UR13, UPT, UPT, UR14, 0x1, URZ ;  /* 0x000000010e0d7890 */ /* 0x000fe8000fffe0ff */
[----:B------:R-:W-:Y:S04]  /*44d0*/  UISETP.NE.AND UP1, UPT, UR13, 0x3, UPT ;  /* 0x000000030d00788c */ /* 0x000fe8000bf25270 */
[----:B------:R-:W-:Y:S02]  /*44e0*/  USEL UR14, URZ, 0x1, UP1 ;  /* 0x00000001ff0e7887 */ /* 0x000fe40008800000 */
[----:B------:R-:W-:Y:S02]  /*44f0*/  USEL UR13, UR13, URZ, UP1 ;  /* 0x000000ff0d0d7287 */ /* 0x000fe40008800000 */
[----:B------:R-:W-:Y:S02]  /*4500*/  UPLOP3.LUT UP1, UPT, UPT, UPT, UPT, 0x80, 0x8 ;  /* 0x000000000008789c */ /* 0x000fe40003f2f070 */
[----:B------:R-:W-:Y:S01]  /*4510*/  LOP3.LUT R32, R32, UR14, RZ, 0x3c, !PT ;  /* 0x0000000e20207c12 */ /* 0x000fe2000f8e3cff */
[----:B------:R-:W-:Y:S01]  /*4520*/  SYNCS.ARRIVE.TRANS64.RED.A1T0 RZ, [UR15], RZ ;  /* 0x000000ffffff79a7 */ /* 0x000fe2000810040f */
[----:B------:R-:W-:Y:S07]  /*4530*/  @P3 BRA `(.L_x_74) ;  /* 0xfffffff4001c3947 */ /* 0x000fee000383ffff */
[----:B------:R-:W-:Y:S01]  /*4540*/  UIADD3 UR7, UPT, UPT, UR7, 0x38, URZ ;  /* 0x0000003807077890 */ /* 0x000fe2000fffe0ff */
[----:B------:R-:W-:-:S03]  /*4550*/  SHF.L.U32 R2, R32, 0x1f, RZ ;  /* 0x0000001f20027819 */ /* 0x000fc600000006ff */
[----:B------:R-:W-:-:S09]  /*4560*/  ULEA UR4, UR13, UR7, 0x3 ;  /* 0x000000070d047291 */ /* 0x000fd2000f8e18ff */
[----:B------:R-:W1:Y:S02]  /*4570*/  SYNCS.PHASECHK.TRANS64.TRYWAIT P0, [UR4], R2 ;  /* 0x00000002ff0075a7 */ /* 0x000e640008001104 */
[----:B-1----:R-:W-:Y:S05]  /*4580*/  @!P0 BRA `(.L_x_75) ;  /* 0x0000002c00648947 */ /* 0x002fea0003800000 */
.L_x_143:
        /* <DEDUP_REMOVED lines=9> */
.L_x_145:
[----:B------:R-:W-:-:S04]  /*4620*/  UIADD3 UR5, UPT, UPT, UR5, 0x1, URZ ;  /* 0x0000000105057890 */ /* 0x000fc8000fffe0ff */
[----:B------:R-:W-:-:S04]  /*4630*/  UISETP.NE.AND UP0, UPT, UR5, 0x3, UPT ;  /* 0x000000030500788c */ /* 0x000fc8000bf05270 */
[----:B------:R-:W-:Y:S02]  /*4640*/  USEL UR4, URZ, 0x1, UP0 ;  /* 0x00000001ff047887 */ /* 0x000fe40008000000 */
[----:B------:R-:W-:-:S04]  /*4650*/  USEL UR5, UR5, URZ, UP0 ;  /* 0x000000ff05057287 */ /* 0x000fc80008000000 */
[----:B------:R-:W-:Y:S01]  /*4660*/  ULEA UR5, UR5, UR7, 0x3 ;  /* 0x0000000705057291 */ /* 0x000fe2000f8e18ff */
[----:B-1----:R-:W-:-:S04]  /*4670*/  LOP3.LUT R2, R32, UR4, RZ, 0x3c, !PT ;  /* 0x0000000420027c12 */ /* 0x002fc8000f8e3cff */
[----:B------:R-:W-:Y:S01]  /*4680*/  SHF.L.U32 R2, R2, 0x1f, RZ ;  /* 0x0000001f02027819 */ /* 0x000fe200000006ff */
[----:B------:R-:W-:-:S07]  /*4690*/  IMAD.U32 R0, RZ, RZ, UR5 ;  /* 0x00000005ff007e24 */ /* 0x000fce000f8e00ff */
.L_x_77:
[----:B-1----:R1:W3:Y:S02]  /*46a0*/  SYNCS.PHASECHK.TRANS64.TRYWAIT P0, [R0+URZ], R2 ;  /* 0x00000002000075a7 */ /* 0x0022e400080011ff */
[----:B---3--:R-:W-:Y:S05]  /*46b0*/  @!P0 NANOSLEEP.SYNCS 0x989680 ;  /* 0x009896800000895d */ /* 0x008fea0003900000 */
[----:B------:R-:W3:Y:S02]  /*46c0*/  @!P0 SYNCS.PHASECHK.TRANS64 P0, [R0+URZ], R2 ;  /* 0x00000002000085a7 */ /* 0x000ee400080010ff */
[----:B--23--:R-:W-:Y:S05]  /*46d0*/  @P0 EXIT ;  /* 0x000000000000094d */ /* 0x00cfea0003800000 */
[----:B------:R-:W-:Y:S05]  /*46e0*/  BRA `(.L_x_77) ;  /* 0xfffffffc00ec7947 */ /* 0x000fea000383ffff */
.L_x_65:
[----:B------:R-:W-:-:S06]  /*46f0*/  UISETP.GE.AND UP1, UPT, UR8, 0x4, UPT ;  /* 0x000000040800788c */ /* 0x000fcc000bf26270 */
[----:B------:R-:W-:-:S13]  /*4700*/  PLOP3.LUT P0, PT, PT, PT, UP1, 0x80, 0x8 ;  /* 0x000000000008781c */ /* 0x000fda0003f0f018 */
[----:B------:R-:W-:Y:S05]  /*4710*/  @!P0 EXIT ;  /* 0x000000000000894d */ /* 0x000fea0003800000 */
[----:B------:R-:W-:Y:S01]  /*4720*/  BAR.SYNC.DEFER_BLOCKING 0x6, 0xa0 ;  /* 0x0182800000007b1d */ /* 0x000fe20000010000 */
[C---:B------:R-:W-:Y:S01]  /*4730*/  IMAD.SHL.U32 R3, R70.reuse, 0x20, RZ ;  /* 0x0000002046037824 */ /* 0x040fe200078e00ff */
[----:B------:R-:W-:Y:S01]  /*4740*/  SHF.R.U32.HI R4, RZ, 0x1, R70 ;  /* 0x00000001ff047819 */ /* 0x000fe20000011646 */
[C---:B------:R-:W-:Y:S01]  /*4750*/  IMAD.SHL.U32 R64, R70.reuse, 0x10, RZ ;  /* 0x0000001046407824 */ /* 0x040fe200078e00ff */
[C---:B------:R-:W-:Y:S01]  /*4760*/  LOP3.LUT P0, RZ, R70.reuse, 0x4, RZ, 0xc0, !PT ;  /* 0x0000000446ff7812 */ /* 0x040fe2000780c0ff */
[----:B------:R-:W-:Y:S01]  /*4770*/  IMAD.U32 R32, R70, 0x10000, RZ ;  /* 0x0001000046207824 */ /* 0x000fe200078e00ff */
[----:B------:R-:W-:Y:S02]  /*4780*/  UMOV UR48, 0x400 ;  /* 0x0000040000307882 */ /* 0x000fe40000000000 */
[----:B------:R-:W1:Y:S01]  /*4790*/  LDC R63, c[0x0][0x370] ;  /* 0x0000dc00ff3f7b82 */ /* 0x000e620000000800 */
[----:B------:R-:W-:Y:S01]  /*47a0*/  ULEA UR48, UR37, UR48, 0x18 ;  /* 0x0000003025307291 */ /* 0x000fe2000f8ec0ff */
[----:B------:R-:W-:Y:S01]  /*47b0*/  LOP3.LUT R2, R3, 0xc0, RZ, 0xc0, !PT ;  /* 0x000000c003027812 */ /* 0x000fe200078ec0ff */
[----:B------:R-:W-:Y:S01]  /*47c0*/  IMAD.MOV.U32 R69, RZ, RZ, 0x10 ;  /* 0x00000010ff457424 */ /* 0x000fe200078e00ff */
[----:B------:R-:W-:Y:S01]  /*47d0*/  LOP3.LUT R64, R64, 0x600, RZ, 0xc0, !PT ;  /* 0x0000060040407812 */ /* 0x000fe200078ec0ff */
[----:B------:R-:W-:Y:S01]  /*47e0*/  IMAD.MOV.U32 R31, RZ, RZ, RZ ;  /* 0x000000ffff1f7224 */ /* 0x000fe200078e00ff */
[----:B------:R-:W-:Y:S01]  /*47f0*/  LOP3.LUT R4, R2, 0x8, R4, 0xf8, !PT ;  /* 0x0000000802047812 */ /* 0x000fe200078ef804 */
[----:B------:R-:W-:Y:S01]  /*4800*/  IMAD.SHL.U32 R2, R70, 0x4, RZ ;  /* 0x0000000446027824 */ /* 0x000fe200078e00ff */
[----:B------:R-:W2:Y:S01]  /*4810*/  LDC R28, c[0x0][0xb0c] ;  /* 0x0002c300ff1c7b82 */ /* 0x000ea20000000800 */
[--C-:B------:R-:W-:Y:S01]  /*4820*/  LOP3.LUT R64, R64, 0x20, R3.reuse, 0xf8, !PT ;  /* 0x0000002040407812 */ /* 0x100fe200078ef803 */
[----:B------:R-:W-:Y:S01]  /*4830*/  IMAD.MOV.U32 R68, RZ, RZ, RZ ;  /* 0x000000ffff447224 */ /* 0x000fe200078e00ff */
[----:B------:R-:W-:Y:S01]  /*4840*/  LOP3.LUT R32, R32, 0x600000, RZ, 0xc0, !PT ;  /* 0x0060000020207812 */ /* 0x000fe200078ec0ff */
[----:B------:R-:W-:Y:S01]  /*4850*/  IMAD.MOV.U32 R73, RZ, RZ, RZ ;  /* 0x000000ffff497224 */ /* 0x000fe200078e00ff */
[----:B------:R-:W-:Y:S01]  /*4860*/  LOP3.LUT R2, R4, 0x18, R2, 0x78, !PT ;  /* 0x0000001804027812 */ /* 0x000fe200078e7802 */
[----:B------:R-:W-:Y:S01]  /*4870*/  IMAD.MOV.U32 R67, RZ, RZ, RZ ;  /* 0x000000ffff437224 */ /* 0x000fe200078e00ff */
[----:B------:R-:W-:Y:S01]  /*4880*/  LOP3.LUT R64, R64, 0x100, R3, 0xf8, !PT ;  /* 0x0000010040407812 */ /* 0x000fe200078ef803 */
[----:B------:R-:W4:Y:S01]  /*4890*/  LDC R61, c[0x0][0xb20] ;  /* 0x0002c800ff3d7b82 */ /* 0x000f220000000800 */
[----:B------:R-:W3:Y:S01]  /*48a0*/  LDS R0, [UR48+0x110] ;  /* 0x00011030ff007984 */ /* 0x000ee20008000800 */
[----:B------:R-:W-:Y:S01]  /*48b0*/  LOP3.LUT R70, R70, 0x60, RZ, 0xc0, !PT ;  /* 0x0000006046467812 */ /* 0x000fe200078ec0ff */
[----:B------:R-:W1:Y:S01]  /*48c0*/  LDCU.64 UR54, c[0x0][0x348] ;  /* 0x00006900ff3677ac */ /* 0x000e620008000a00 */
[----:B------:R-:W-:-:S02]  /*48d0*/  LOP3.LUT R64, R64, R2, RZ, 0xfc, !PT ;  /* 0x0000000240407212 */ /* 0x000fc400078efcff */
[----:B------:R-:W-:Y:S01]  /*48e0*/  SEL R69, R69, 0xfffffff0, !P0 ;  /* 0xfffffff045457807 */ /* 0x000fe20004000000 */
[----:B------:R-:W1:Y:S01]  /*48f0*/  LDCU.64 UR38, c[0x0][0x888] ;  /* 0x00011100ff2677ac */ /* 0x000e620008000a00 */
[----:B------:R-:W1:Y:S01]  /*4900*/  LDC R27, c[0x0][0xb30] ;  /* 0x0002cc00ff1b7b82 */ /* 0x000e620000000800 */
[----:B------:R-:W1:Y:S01]  /*4910*/  LDCU.64 UR44, c[0x0][0x890] ;  /* 0x00011200ff2c77ac */ /* 0x000e620008000a00 */
[----:B------:R-:W-:-:S06]  /*4920*/  UMOV UR51, 0x1 ;  /* 0x0000000100337882 */ /* 0x000fcc0000000000 */
[----:B------:R-:W1:Y:S01]  /*4930*/  LDC.64 R56, c[0x0][0xb10] ;  /* 0x0002c400ff387b82 */ /* 0x000e620000000a00 */
[----:B------:R-:W-:Y:S01]  /*4940*/  UMOV UR56, URZ ;  /* 0x000000ff00387c82 */ /* 0x000fe20008000000 */
[----:B------:R-:W-:Y:S01]  /*4950*/  UIADD3 UR52, UPT, UPT, UR48, 0x200, URZ ;  /* 0x0000020030347890 */ /* 0x000fe2000fffe0ff */
[----:B------:R-:W-:Y:S01]  /*4960*/  UMOV UR50, URZ ;  /* 0x000000ff00327c82 */ /* 0x000fe20008000000 */
[----:B------:R-:W-:-:S04]  /*4970*/  UMOV UR49, URZ ;  /* 0x000000ff00317c82 */ /* 0x000fc80008000000 */
[----:B------:R-:W1:Y:S08]  /*4980*/  LDC.64 R24, c[0x0][0xb18] ;  /* 0x0002c600ff187b82 */ /* 0x000e700000000a00 */
[----:B------:R-:W1:Y:S08]  /*4990*/  LDC.64 R22, c[0x0][0xb28] ;  /* 0x0002ca00ff167b82 */ /* 0x000e700000000a00 */
[----:B------:R-:W1:Y:S01]  /*49a0*/  LDC.64 R54, c[0x0][0x8b0] ;  /* 0x00022c00ff367b82 */ /* 0x000e620000000a00 */
[----:B---3--:R-:W-:-:S07]  /*49b0*/  IMAD.IADD R32, R0, 0x1, R32 ;  /* 0x0000000100207824 */ /* 0x008fce00078e0220 */
[----:B------:R-:W3:Y:S08]  /*49c0*/  LDC.64 R52, c[0x0][0x8a8] ;  /* 0x00022a00ff347b82 */ /* 0x000ef00000000a00 */
[----:B--2-4-:R-:W1:Y:S02]  /*49d0*/  LDC R62, c[0x0][0x374] ;  /* 0x0000dd00ff3e7b82 */ /* 0x014e640000000800 */
.L_x_108:
[----:B------:R-:W-:Y:S02]  /*49e0*/  LEA R0, R73, UR48, 0x3 ;  /* 0x0000003049007c11 */ /* 0x000fe4000f8e18ff */
[----:B------:R-:W-:Y:S02]  /*49f0*/  SHF.L.U32 R2, R67, 0x1f, RZ ;  /* 0x0000001f43027819 */ /* 0x000fe400000006ff */
[----:B-1----:R-:W-:Y:S02]  /*4a00*/  LEA R16, R73, UR48, 0x4 ;  /* 0x0000003049107c11 */ /* 0x002fe4000f8e20ff */
[----:B------:R-:W2:Y:S02]  /*4a10*/  SYNCS.PHASECHK.TRANS64.TRYWAIT P0, [R0+URZ+0x60], R2 ;  /* 0x00006002000075a7 */ /* 0x000ea400080011ff */
[----:B--2---:R-:W-:Y:S05]  /*4a20*/  @!P0 BRA `(.L_x_78) ;  /* 0x00000028006c8947 */ /* 0x004fea0003800000 */
.L_x_146:
[----:B------:R-:W4:Y:S01]  /*4a30*/  LDC.64 R10, c[0x0][0xb10] ;  /* 0x0002c400ff0a7b82 */ /* 0x000f220000000a00 */
[----:B------:R-:W3:Y:S01]  /*4a40*/  LDS.128 R16, [R16+0xf0] ;  /* 0x0000f00010107984 */ /* 0x000ee20000000c00 */
[----:B-1----:R-:W-:Y:S01]  /*4a50*/  ISETP.NE.AND P1, PT, R27, 0x1, PT ;  /* 0x000000011b00780c */ /* 0x002fe20003f25270 */
[----:B--2---:R-:W-:Y:S01]  /*4a60*/  VIADD R0, R0, 0x70 ;  /* 0x0000007000007836 */ /* 0x004fe20000000000 */
[----:B------:R-:W-:Y:S04]  /*4a70*/  ISETP.GE.AND P0, PT, R26, 0x1, PT ;  /* 0x000000011a00780c */ /* 0x000fe80003f06270 */
[----:B------:R-:W1:Y:S01]  /*4a80*/  LDC.64 R8, c[0x0][0xb18] ;  /* 0x0002c600ff087b82 */ /* 0x000e620000000a00 */
[----:B------:R-:W-:Y:S01]  /*4a90*/  PRMT R0, RZ, 0x654, R0 ;  /* 0x00000654ff007816 */ /* 0x000fe20000000000 */
[----:B------:R-:W-:Y:S01]  /*4aa0*/  @!PT LDS RZ, [RZ] ;  /* 0x00000000fffff984 */ /* 0x000fe20000000800 */
[----:B------:R-:W-:Y:S01]  /*4ab0*/  @!PT LDS RZ, [RZ] ;  /* 0x00000000fffff984 */ /* 0x000fe20000000800 */
[----:B------:R-:W-:Y:S01]  /*4ac0*/  @!PT LDS RZ, [RZ] ;  /* 0x00000000fffff984 */ /* 0x000fe20000000800 */
[----:B------:R-:W-:Y:S01]  /*4ad0*/  @!PT LDS RZ, [RZ] ;  /* 0x00000000fffff984 */ /* 0x000fe20000000800 */
[----:B------:R2:W-:Y:S06]  /*4ae0*/  MEMBAR.ALL.CTA ;  /* 0x0000000000007992 */ /* 0x0005ec0000008000 */
[----:B--2---:R-:W2:Y:S01]  /*4af0*/  FENCE.VIEW.ASYNC.S ;  /* 0x00000000000073c6 */ /* 0x004ea20000000000 */
[----:B------:R-:W1:Y:S08]  /*4b00*/  @!P1 LDC R12, c[0x0][0xb20] ;  /* 0x0002c800ff0c9b82 */ /* 0x000e700000000800 */
[----:B------:R-:W1:Y:S01]  /*4b10*/  @!P1 LDC R7, c[0x0][0xb0c] ;  /* 0x0002c300ff079b82 */ /* 0x000e620000000800 */
[----:B--2---:R2:W-:Y:S01]  /*4b20*/  SYNCS.ARRIVE.TRANS64.RED.A1T0 RZ, [R0+URZ], RZ ;  /* 0x000000ff00ff79a7 */ /* 0x0045e200081004ff */
[----:B---3--:R-:W-:Y:S04]  /*4b30*/  LOP3.LUT P4, RZ, R18, 0x1, RZ, 0xc0, !PT ;  /* 0x0000000112ff7812 */ /* 0x008fe8000788c0ff */
[----:B------:R-:W-:Y:S09]  /*4b40*/  P2R R71, PR, RZ, 0x10 ;  /* 0x00000010ff477803 */ /* 0x000ff20000000000 */
[----:B------:R-:W-:Y:S02]  /*4b50*/  @P4 MOV R30, R16 ;  /* 0x00000010001e4202 */ /* 0x000fe40000000f00 */
[----:B------:R-:W-:Y:S01]  /*4b60*/  @P4 LOP3.LUT R29, R17, 0xffff, RZ, 0xc0, !PT ;  /* 0x0000ffff111d4812 */ /* 0x000fe200078ec0ff */
[----:B--2-4-:R-:W-:Y:S06]  /*4b70*/  @!P0 BRA `(.L_x_79) ;  /* 0x0000000000a48947 */ /* 0x014fec0003800000 */
[----:B------:R-:W-:Y:S01]  /*4b80*/  IMAD.HI.U32 R0, R62, R25, RZ ;  /* 0x000000193e007227 */ /* 0x000fe200078e00ff */
[----:B------:R-:W-:Y:S02]  /*4b90*/  ISETP.NE.AND P0, PT, R24, 0x1, PT ;  /* 0x000000011800780c */ /* 0x000fe40003f05270 */
[----:B------:R-:W-:Y:S01]  /*4ba0*/  ISETP.NE.AND P2, PT, R26, 0x1, PT ;  /* 0x000000011a00780c */ /* 0x000fe20003f45270 */
[----:B------:R-:W-:Y:S01]  /*4bb0*/  IMAD.HI.U32 R4, R63, R56, RZ ;  /* 0x000000383f047227 */ /* 0x000fe200078e00ff */
[----:B------:R-:W-:Y:S02]  /*4bc0*/  SHF.R.U32.HI R0, RZ, R61, R0 ;  /* 0x0000003dff007219 */ /* 0x000fe40000011600 */
[----:B------:R-:W-:Y:S01]  /*4bd0*/  ISETP.NE.AND P3, PT, R28, 0x1, PT ;  /* 0x000000011c00780c */ /* 0x000fe20003f65270 */
[----:B------:R-:W-:Y:S01]  /*4be0*/  IMAD.HI.U32 R6, R29, R25, RZ ;  /* 0x000000191d067227 */ /* 0x000fe200078e00ff */
[-C--:B------:R-:W-:Y:S02]  /*4bf0*/  SHF.R.U32.HI R4, RZ, R57.reuse, R4 ;  /* 0x00000039ff047219 */ /* 0x080fe40000011604 */
[----:B------:R-:W-:Y:S01]  /*4c00*/  SEL R0, R62, R0, !P0 ;  /* 0x000000003e007207 */ /* 0x000fe20004000000 */
[----:B------:R-:W-:Y:S01]  /*4c10*/  IMAD.HI.U32 R5, R30, R56, RZ ;  /* 0x000000381e057227 */ /* 0x000fe200078e00ff */
[----:B------:R-:W-:Y:S03]  /*4c20*/  SEL R4, R63, R4, !P3 ;  /* 0x000000043f047207 */ /* 0x000fe60005800000 */
[-C--:B------:R-:W-:Y:S01]  /*4c30*/  IMAD.HI.U32 R3, R0, R22.reuse, RZ ;  /* 0x0000001600037227 */ /* 0x080fe200078e00ff */
[----:B------:R-:W-:Y:S03]  /*4c40*/  SHF.R.U32.HI R5, RZ, R57, R5 ;  /* 0x00000039ff057219 */ /* 0x000fe60000011605 */
[----:B------:R-:W-:Y:S01]  /*4c50*/  IMAD.HI.U32 R2, R4, R22, RZ ;  /* 0x0000001604027227 */ /* 0x000fe200078e00ff */
[----:B------:R-:W-:Y:S02]  /*4c60*/  @P2 SHF.R.U32.HI R0, RZ, R23, R3 ;  /* 0x00000017ff002219 */ /* 0x000fe40000011603 */
[----:B------:R-:W-:Y:S02]  /*4c70*/  SHF.R.U32.HI R3, RZ, R61, R6 ;  /* 0x0000003dff037219 */ /* 0x000fe40000011606 */
[----:B------:R-:W-:Y:S01]  /*4c80*/  @P2 SHF.R.U32.HI R4, RZ, R23, R2 ;  /* 0x00000017ff042219 */ /* 0x000fe20000011602 */
[----:B------:R-:W-:Y:S01]  /*4c90*/  IMAD R0, R26, R0, RZ ;  /* 0x000000001a007224 */ /* 0x000fe200078e02ff */
[----:B------:R-:W-:Y:S02]  /*4ca0*/  SEL R3, R29, R3, !P0 ;  /* 0x000000031d037207 */ /* 0x000fe40004000000 */
[----:B------:R-:W-:Y:S01]  /*4cb0*/  SEL R2, R30, R5, !P3 ;  /* 0x000000051e027207 */ /* 0x000fe20005800000 */
[----:B------:R-:W-:Y:S01]  /*4cc0*/  IMAD R5, R26, R4, RZ ;  /* 0x000000041a057224 */ /* 0x000fe200078e02ff */
[C---:B------:R-:W-:Y:S01]  /*4cd0*/  ISETP.GE.AND P0, PT, R3.reuse, R0, PT ;  /* 0x000000000300720c */ /* 0x040fe20003f06270 */
[C---:B------:R-:W-:Y:S03]  /*4ce0*/  IMAD.HI.U32 R0, R3.reuse, R22, RZ ;  /* 0x0000001603007227 */ /* 0x040fe600078e00ff */
[C---:B------:R-:W-:Y:S02]  /*4cf0*/  ISETP.GE.OR P0, PT, R2.reuse, R5, P0 ;  /* 0x000000050200720c */ /* 0x040fe40000706670 */
[----:B------:R-:W-:Y:S04]  /*4d00*/  SHF.R.U32.HI R0, RZ, R23, R0 ;  /* 0x00000017ff007219 */ /* 0x000fe80000011600 */
[C---:B------:R-:W-:Y:S05]  /*4d10*/  SEL R6, R3.reuse, R0, !P2 ;  /* 0x0000000003067207 */ /* 0x040fea0005000000 */
        /* <DEDUP_REMOVED lines=14> */
[----:B------:R-:W-:Y:S07]  /*4e00*/  IMAD R29, R3, R24, R29 ;  /* 0x00000018031d7224 */ /* 0x000fee00078e021d */
.L_x_79:
[----:B-1----:R-:W-:Y:S01]  /*4e10*/  @!P1 ISETP.NE.AND P0, PT, R8, 0x1, PT ;  /* 0x000000010800980c */ /* 0x002fe20003f05270 */
[----:B------:R-:W-:Y:S01]  /*4e20*/  @!P1 IMAD.HI.U32 R0, R30, R10, RZ ;  /* 0x0000000a1e009227 */ /* 0x000fe200078e00ff */
[----:B------:R-:W-:Y:S01]  /*4e30*/  @!P1 ISETP.NE.AND P2, PT, R7, 0x1, PT ;  /* 0x000000010700980c */ /* 0x000fe20003f45270 */
[----:B------:R-:W-:Y:S01]  /*4e40*/  ULOP3.LUT UP0, URZ, UR52, 0x1b0, URZ, 0xc0, !UPT ;  /* 0x000001b034ff7892 */ /* 0x000fe2000f80c0ff */
[----:B------:R-:W-:Y:S01]  /*4e50*/  R2UR UR42, R21 ;  /* 0x00000000152a72ca */ /* 0x000fe200000e0000 */
[----:B------:R-:W-:Y:S01]  /*4e60*/  @!P1 IMAD.HI.U32 R2, R29, R9, RZ ;  /* 0x000000091d029227 */ /* 0x000fe200078e00ff */
[----:B------:R-:W-:Y:S02]  /*4e70*/  @!P1 SHF.R.U32.HI R0, RZ, R11, R0 ;  /* 0x0000000bff009219 */ /* 0x000fe40000011600 */
[----:B------:R-:W-:Y:S01]  /*4e80*/  R2UR UR41, R20 ;  /* 0x00000000142972ca */ /* 0x000fe200000e0000 */
[----:B------:R-:W-:Y:S01]  /*4e90*/  VIADD R73, R73, 0x1 ;  /* 0x0000000149497836 */ /* 0x000fe20000000000 */
[----:B------:R-:W-:Y:S02]  /*4ea0*/  @!P1 SHF.R.U32.HI R2, RZ, R12, R2 ;  /* 0x0000000cff029219 */ /* 0x000fe40000011602 */
[----:B------:R-:W-:Y:S02]  /*4eb0*/  @!P1 SEL R3, R30, R0, !P2 ;  /* 0x000000001e039207 */ /* 0x000fe40005000000 */
[----:B------:R-:W-:Y:S02]  /*4ec0*/  @!P1 SEL R2, R29, R2, !P0 ;  /* 0x000000021d029207 */ /* 0x000fe40004000000 */
[----:B------:R-:W-:Y:S01]  /*4ed0*/  @P4 SHF.R.U32.HI R66, RZ, 0x10, R17 ;  /* 0x00000010ff424819 */ /* 0x000fe20000011611 */
[----:B------:R-:W-:Y:S02]  /*4ee0*/  USHF.L.U32 UR42, UR42, 0x6, URZ ;  /* 0x000000062a2a7899 */ /* 0x000fe400080006ff */
[----:B------:R-:W-:Y:S02]  /*4ef0*/  @!P1 IMAD.IADD R0, R2, 0x1, -R3 ;  /* 0x0000000102009824 */ /* 0x000fe400078e0a03 */
[----:B------:R-:W-:Y:S01]  /*4f00*/  @!P1 IMAD.IADD R2, R3, 0x1, -R2 ;  /* 0x0000000103029824 */ /* 0x000fe200078e0a02 */
[----:B------:R-:W-:Y:S01]  /*4f10*/  USHF.L.U32 UR41, UR41, 0x6, URZ ;  /* 0x0000000629297899 */ /* 0x000fe200080006ff */
[----:B------:R-:W-:Y:S02]  /*4f20*/  @!P1 IMAD R30, R0, R7, R30 ;  /* 0x00000007001e9224 */ /* 0x000fe400078e021e */
[----:B------:R-:W-:Y:S01]  /*4f30*/  @!P1 IMAD R29, R2, R8, R29 ;  /* 0x00000008021d9224 */ /* 0x000fe200078e021d */
[----:B------:R-:W-:Y:S08]  /*4f40*/  BRA.U !UP0, `(.L_x_80) ;  /* 0x00000001087c7547 */ /* 0x000ff0000b800000 */
[----:B------:R-:W1:Y:S01]  /*4f50*/  LDCU.64 UR8, c[0x4][0x80] ;  /* 0x01001000ff0877ac */ /* 0x000e620008000a00 */
[----:B------:R-:W-:Y:S01]  /*4f60*/  MOV R2, 0x0 ;  /* 0x0000000000027802 */ /* 0x000fe20000000f00 */
[----:B------:R-:W-:Y:S02]  /*4f70*/  HFMA2 R12, -RZ, RZ, 0, 5.9604644775390625e-08 ;  /* 0x00000001ff0c7431 */ /* 0x000fe400000001ff */
[----:B------:R-:W-:Y:S01]  /*4f80*/  IMAD.MOV.U32 R8, RZ, RZ, 0x70 ;  /* 0x00000070ff087424 */ /* 0x000fe200078e00ff */
[----:B------:R2:W3:Y:S01]  /*4f90*/  LDC.64 R14, c[0x4][R2] ;  /* 0x01000000020e7b82 */ /* 0x0004e20000000a00 */
[----:B------:R-:W4:Y:S01]  /*4fa0*/  LDCU.64 UR6, c[0x4][0x88] ;  /* 0x01001100ff0677ac */ /* 0x000f220008000a00 */
[----:B------:R-:W-:Y:S01]  /*4fb0*/  IMAD.MOV.U32 R13, RZ, RZ, RZ ;  /* 0x000000ffff0d7224 */ /* 0x000fe200078e00ff */
[----:B------:R-:W2:Y:S01]  /*4fc0*/  LDCU.64 UR4, c[0x4][0x8] ;  /* 0x01000100ff0477ac */ /* 0x000ea20008000a00 */
[----:B-1----:R-:W-:Y:S01]  /*4fd0*/  MOV R5, UR9 ;  /* 0x0000000900057c02 */ /* 0x002fe20008000f00 */
[----:B------:R-:W-:Y:S01]  /*4fe0*/  IMAD.U32 R4, RZ, RZ, UR8 ;  /* 0x00000008ff047e24 */ /* 0x000fe2000f8e00ff */
[----:B----4-:R-:W-:Y:S01]  /*4ff0*/  MOV R7, UR7 ;  /* 0x0000000700077c02 */ /* 0x010fe20008000f00 */
[----:B------:R-:W-:Y:S01]  /*5000*/  IMAD.U32 R6, RZ, RZ, UR6 ;  /* 0x00000006ff067e24 */ /* 0x000fe2000f8e00ff */
[----:B--2---:R-:W-:Y:S01]  /*5010*/  MOV R11, UR5 ;  /* 0x00000005000b7c02 */ /* 0x004fe20008000f00 */
[----:B------:R-:W-:Y:S02]  /*5020*/  IMAD.U32 R10, RZ, RZ, UR4 ;  /* 0x00000004ff0a7e24 */ /* 0x000fe4000f8e00ff */
[----:B------:R-:W-:Y:S07]  /*5030*/  LEPC R20, `(.L_x_81) ;  /* 0x000000001014794e */ /* 0x000fee0000000000 */
[----:B---3-5:R-:W-:Y:S05]  /*5040*/  CALL.ABS.NOINC R14 ;  /* 0x000000000e007343 */ /* 0x028fea0003c00000 */
.L_x_81:
[----:B------:R-:W1:Y:S01]  /*5050*/  LDCU.64 UR8, c[0x4][0x80] ;  /* 0x01001000ff0877ac */ /* 0x000e620008000a00 */
[----:B------:R-:W2:Y:S01]  /*5060*/  LDC.64 R2, c[0x4][R2] ;  /* 0x0100000002027b82 */ /* 0x000ea20000000a00 */
[----:B------:R-:W-:Y:S02]  /*5070*/  HFMA2 R12, -RZ, RZ, 0, 5.9604644775390625e-08 ;  /* 0x00000001ff0c7431 */ /* 0x000fe400000001ff */
[----:B------:R-:W-:Y:S02]  /*5080*/  IMAD.MOV.U32 R8, RZ, RZ, 0x70 ;  /* 0x00000070ff087424 */ /* 0x000fe400078e00ff */
[----:B------:R-:W-:Y:S01]  /*5090*/  IMAD.MOV.U32 R13, RZ, RZ, RZ ;  /* 0x000000ffff0d7224 */ /* 0x000fe200078e00ff */
[----:B------:R-:W3:Y:S01]  /*50a0*/  LDCU.64 UR6, c[0x4][0x88] ;  /* 0x01001100ff0677ac */ /* 0x000ee20008000a00 */
[----:B------:R-:W4:Y:S01]  /*50b0*/  LDCU.64 UR4, c[0x4][0x8] ;  /* 0x01000100ff0477ac */ /* 0x000f220008000a00 */
[----:B-1----:R-:W-:Y:S02]  /*50c0*/  MOV R4, UR8 ;  /* 0x0000000800047c02 */ /* 0x002fe40008000f00 */
[----:B------:R-:W-:Y:S02]  /*50d0*/  MOV R5, UR9 ;  /* 0x0000000900057c02 */ /* 0x000fe40008000f00 */
[----:B---3--:R-:W-:Y:S01]  /*50e0*/  MOV R7, UR7 ;  /* 0x0000000700077c02 */ /* 0x008fe20008000f00 */
[----:B------:R-:W-:Y:S01]  /*50f0*/  IMAD.U32 R6, RZ, RZ, UR6 ;  /* 0x00000006ff067e24 */ /* 0x000fe2000f8e00ff */
[----:B----4-:R-:W-:Y:S01]  /*5100*/  MOV R11, UR5 ;  /* 0x00000005000b7c02 */ /* 0x010fe20008000f00 */
[----:B------:R-:W-:Y:S02]  /*5110*/  IMAD.U32 R10, RZ, RZ, UR4 ;  /* 0x00000004ff0a7e24 */ /* 0x000fe4000f8e00ff */
[----:B------:R-:W-:Y:S07]  /*5120*/  LEPC R20, `(.L_x_80) ;  /* 0x000000001014794e */ /* 0x000fee0000000000 */
[----:B--2---:R-:W-:Y:S05]  /*5130*/  CALL.ABS.NOINC R2 ;  /* 0x0000000002007343 */ /* 0x004fea0003c00000 */
.L_x_80:
[----:B------:R-:W-:Y:S01]  /*5140*/  ISETP.NE.U32.AND P4, PT, R54, RZ, PT ;  /* 0x000000ff3600720c */ /* 0x000fe20003f85070 */
[----:B------:R-:W-:Y:S01]  /*5150*/  UISETP.NE.AND UP2, UPT, UR53, URZ, UPT ;  /* 0x000000ff3500728c */ /* 0x000fe2000bf45270 */
[----:B------:R-:W-:Y:S01]  /*5160*/  ISETP.NE.U32.AND P2, PT, RZ, UR38, PT ;  /* 0x00000026ff007c0c */ /* 0x000fe2000bf45070 */
[----:B------:R-:W-:Y:S01]  /*5170*/  UISETP.NE.U32.AND UP1, UPT, UR44, URZ, UPT ;  /* 0x000000ff2c00728c */ /* 0x000fe2000bf25070 */
[----:B------:R-:W-:Y:S01]  /*5180*/  ISETP.NE.AND.EX P4, PT, R55, RZ, PT, P4 ;  /* 0x000000ff3700720c */ /* 0x000fe20003f85340 */
[----:B------:R-:W-:Y:S01]  /*5190*/  UPLOP3.LUT UP0, UPT, UPT, UPT, UPT, 0x40, 0x4 ;  /* 0x000000000004789c */ /* 0x000fe20003f0e870 */
[----:B------:R-:W-:Y:S01]  /*51a0*/  ISETP.NE.AND.EX P2, PT, RZ, UR39, PT, P2 ;  /* 0x00000027ff007c0c */ /* 0x000fe2000bf45320 */
[----:B------:R-:W-:Y:S01]  /*51b0*/  UISETP.NE.AND.EX UP1, UPT, UR45, URZ, UPT, UP1 ;  /* 0x000000ff2d00728c */ /* 0x000fe2000bf25310 */
[----:B------:R-:W-:Y:S04]  /*51c0*/  PLOP3.LUT P1, PT, PT, PT, UP2, 0x80, 0x8 ;  /* 0x000000000008781c */ /* 0x000fe80003f2f028 */
[----:B------:R-:W-:Y:S06]  /*51d0*/  @UP2 UPLOP3.LUT UP0, UPT, UPT, UPT, UP1, 0x80, 0x8 ;  /* 0x000000000008289c */ /* 0x000fec0003f0f010 */
[----:B------:R-:W-:Y:S01]  /*51e0*/  PLOP3.LUT P0, PT, PT, PT, UP0, 0x80, 0x8 ;  /* 0x000000000008781c */ /* 0x000fe20003f0f008 */
[----:B------:R-:W-:Y:S01]  /*51f0*/  @!UPT UIADD3 URZ, UPT, UPT, URZ, URZ, URZ ;  /* 0x000000fffffff290 */ /* 0x000fe2000fffe0ff */
[----:B------:R-:W-:Y:S11]  /*5200*/  BRA.U !UP1, `(.L_x_82) ;  /* 0x0000000109387547 */ /* 0x000ff6000b800000 */
[----:B------:R-:W-:Y:S01]  /*5210*/  UISETP.NE.U32.AND UP0, UPT, UR38, URZ, UPT ;  /* 0x000000ff2600728c */ /* 0x000fe2000bf05070 */
[----:B------:R-:W-:Y:S02]  /*5220*/  HFMA2 R0, -RZ, RZ, 0, 5.9604644775390625e-08 ;  /* 0x00000001ff007431 */ /* 0x000fe400000001ff */
[----:B------:R-:W-:Y:S01]  /*5230*/  IMAD.MOV.U32 R60, RZ, RZ, 0x1 ;  /* 0x00000001ff3c7424 */ /* 0x000fe200078e00ff */
[----:B------:R-:W-:Y:S06]  /*5240*/  UISETP.NE.AND.EX UP0, UPT, UR39, URZ, UPT, UP0 ;  /* 0x000000ff2700728c */ /* 0x000fec000bf05300 */
[----:B------:R-:W-:Y:S05]  /*5250*/  PLOP3.LUT P3, PT, PT, PT, UP0, 0x80, 0x8 ;  /* 0x000000000008781c */ /* 0x000fea0003f6f008 */
[----:B------:R-:W1:Y:S01]  /*5260*/  @UP0 LDCU.64 UR6, c[0x0][0x888] ;  /* 0x00011100ff0607ac */ /* 0x000e620008000a00 */
[----:B------:R-:W-:Y:S07]  /*5270*/  @UP0 UIMAD UR4, UR36, UR44, URZ ;  /* 0x0000002c240402a4 */ /* 0x000fee000f8e02ff */
[----:B------:R-:W-:Y:S01]  /*5280*/  @!P3 PRMT R60, R0, 0x7610, R60 ;  /* 0x00007610003cb816 */ /* 0x000fe2000000003c */
[----:B-1----:R-:W-:Y:S03]  /*5290*/  @UP0 UIMAD.WIDE UR6, UR4, 0x4, UR6 ;  /* 0x00000004040608a5 */ /* 0x002fe6000f8e0206 */
[----:B------:R-:W1:Y:S03]  /*52a0*/  @!UP0 LDCU UR4, c[0x0][0x880] ;  /* 0x00011000ff0487ac */ /* 0x000e660008000800 */
[----:B------:R-:W-:Y:S01]  /*52b0*/  IMAD.U32 R2, RZ, RZ, UR6 ;  /* 0x00000006ff027e24 */ /* 0x000fe2000f8e00ff */
[----:B------:R-:W-:Y:S05]  /*52c0*/  MOV R3, UR7 ;  /* 0x0000000700037c02 */ /* 0x000fea0008000f00 */
[----:B-----5:R2:W5:Y:S02]  /*52d0*/  @P3 LDG.E R35, desc[UR46][R2.64] ;  /* 0x0000002e02233981 */ /* 0x020564000c1e1900 */
[----:B-12---:R-:W-:Y:S02]  /*52e0*/  @!P3 IMAD.U32 R35, RZ, RZ, UR4 ;  /* 0x00000004ff23be24 */ /* 0x006fe4000f8e00ff */
.L_x_82:
[----:B------:R-:W-:Y:S05]  /*52f0*/  @!P4 BRA `(.L_x_83) ;  /* 0x000000000020c947 */ /* 0x000fea0003800000 */
[----:B------:R-:W-:Y:S04]  /*5300*/  ISETP.NE.U32.AND P3, PT, R52, RZ, PT ;  /* 0x000000ff3400720c */ /* 0x000fe80003f65070 */
[----:B------:R-:W-:Y:S11]  /*5310*/  ISETP.NE.AND.EX P3, PT, R53, RZ, PT, P3 ;  /* 0x000000ff3500720c */ /* 0x000ff60003f65330 */
[----:B------:R-:W-:Y:S02]  /*5320*/  @!UPT UIADD3 URZ, UPT, UPT, URZ, URZ, URZ ;  /* 0x000000fffffff290 */ /* 0x000fe4000fffe0ff */
[----:B------:R-:W1:Y:S01]  /*5330*/  @P3 LDC.64 R2, c[0x0][0x8a8] ;  /* 0x00022a00ff023b82 */ /* 0x000e620000000a00 */
[----:B------:R-:W-:Y:S04]  /*5340*/  @P3 IMAD R0, R54, UR36, RZ ;  /* 0x0000002436003c24 */ /* 0x000fe8000f8e02ff */
[----:B-1----:R-:W-:Y:S05]  /*5350*/  @P3 IMAD.WIDE R2, R0, 0x4, R2 ;  /* 0x0000000400023825 */ /* 0x002fea00078e0202 */
[----:B-----5:R1:W5:Y:S02]  /*5360*/  @P3 LDG.E R33, desc[UR46][R2.64] ;  /* 0x0000002e02213981 */ /* 0x020364000c1e1900 */
[----:B-1----:R-:W2:Y:S02]  /*5370*/  @!P3 LDC R33, c[0x0][0x8a0] ;  /* 0x00022800ff21bb82 */ /* 0x002ea40000000800 */
.L_x_83:
[----:B-----5:R-:W-:Y:S01]  /*5380*/  FSETP.NEU.AND P3, PT, R35, RZ, PT ;  /* 0x000000ff2300720b */ /* 0x020fe20003f6d000 */
[----:B------:R-:W-:Y:S01]  /*5390*/  IMAD.U32 R2, RZ, RZ, UR56 ;  /* 0x00000038ff027e24 */ /* 0x000fe2000f8e00ff */
[----:B------:R-:W-:Y:S01]  /*53a0*/  SEL R5, RZ, 0xffffffff, P2 ;  /* 0xffffffffff057807 */ /* 0x000fe20001000000 */
[----:B------:R-:W-:Y:S01]  /*53b0*/  ULOP3.LUT UR4, UR51, 0x1, URZ, 0x3c, !UPT ;  /* 0x0000000133047892 */ /* 0x000fe2000f8e3cff */
[----:B------:R-:W-:Y:S01]  /*53c0*/  @P1 LOP3.LUT P2, RZ, R60, 0xff, RZ, 0xc0, !PT ;  /* 0x000000ff3cff1812 */ /* 0x000fe2000784c0ff */
[----:B------:R-:W-:Y:S01]  /*53d0*/  BSSY B1, `(.L_x_84) ;  /* 0x000003d000017945 */ /* 0x000fe20003800000 */
[----:B------:R-:W-:Y:S01]  /*53e0*/  @P1 SEL R0, RZ, 0xffffffff, P3 ;  /* 0xffffffffff001807 */ /* 0x000fe20001800000 */
[----:B------:R-:W-:Y:S01]  /*53f0*/  IMAD.MOV.U32 R47, RZ, RZ, 0x1 ;  /* 0x00000001ff2f7424 */ /* 0x000fe200078e00ff */
[----:B------:R-:W-:Y:S01]  /*5400*/  LEA R2, R2, UR48, 0x3 ;  /* 0x0000003002027c11 */ /* 0x000fe2000f8e18ff */
[----:B------:R-:W-:Y:S01]  /*5410*/  IMAD.U32 R45, RZ, RZ, UR4 ;  /* 0x00000004ff2d7e24 */ /* 0x000fe2000f8e00ff */
[----:B------:R-:W-:Y:S01]  /*5420*/  @P0 SEL R0, R5, R0, !P2 ;  /* 0x0000000005000207 */ /* 0x000fe20005000000 */
[----:B------:R-:W-:Y:S01]  /*5430*/  IMAD.U32 R46, RZ, RZ, UR56 ;  /* 0x00000038ff2e7e24 */ /* 0x000fe2000f8e00ff */
[C---:B------:R-:W-:Y:S02]  /*5440*/  LEA R44, R31.reuse, UR48, 0x3 ;  /* 0x000000301f2c7c11 */ /* 0x040fe4000f8e18ff */
[----:B------:R-:W-:Y:S02]  /*5450*/  CS2R R50, SRZ ;  /* 0x0000000000327805 */ /* 0x000fe4000001ff00 */
[----:B------:R-:W-:Y:S02]  /*5460*/  @P1 LOP3.LUT R0, R0, 0x1, RZ, 0xc0, !PT ;  /* 0x0000000100001812 */ /* 0x000fe400078ec0ff */
[----:B------:R-:W-:Y:S02]  /*5470*/  CS2R R48, SRZ ;  /* 0x0000000000307805 */ /* 0x000fe4000001ff00 */
[----:B------:R-:W-:Y:S02]  /*5480*/  SHF.L.U32 R3, R68, 0x1f, RZ ;  /* 0x0000001f44037819 */ /* 0x000fe400000006ff */
[----:B------:R-:W-:Y:S02]  /*5490*/  CS2R R42, SRZ ;  /* 0x00000000002a7805 */ /* 0x000fe4000001ff00 */
[----:B------:R-:W-:Y:S02]  /*54a0*/  ISETP.NE.U32.OR P5, PT, R0, 0x1, !P1 ;  /* 0x000000010000780c */ /* 0x000fe40004fa5470 */
[----:B------:R-:W-:Y:S02]  /*54b0*/  CS2R R40, SRZ ;  /* 0x0000000000287805 */ /* 0x000fe4000001ff00 */
[----:B------:R-:W-:Y:S02]  /*54c0*/  PLOP3.LUT P2, PT, PT, PT, UP1, 0x80, 0x8 ;  /* 0x000000000008781c */ /* 0x000fe40003f4f018 */
[----:B------:R-:W-:Y:S02]  /*54d0*/  LEA.HI R34, R31, R31, RZ, 0x1 ;  /* 0x0000001f1f227211 */ /* 0x000fe400078f08ff */
[----:B------:R-:W-:Y:S02]  /*54e0*/  LOP3.LUT P4, R72, R60, 0xff, RZ, 0xc0, !PT ;  /* 0x000000ff3c487812 */ /* 0x000fe4000788c0ff */
[----:B------:R-:W-:Y:S02]  /*54f0*/  SEL R4, RZ, 0xffffffff, P3 ;  /* 0xffffffffff047807 */ /* 0x000fe40001800000 */
[----:B------:R-:W-:Y:S02]  /*5500*/  P2R R74, PR, RZ, 0x20 ;  /* 0x00000020ff4a7803 */ /* 0x000fe40000000000 */
[----:B------:R-:W-:Y:S03]  /*5510*/  @P5 SHF.L.U32 R0, R45, 0x1f, RZ ;  /* 0x0000001f2d005819 */ /* 0x000fe600000006ff */
[----:B------:R-:W-:Y:S01]  /*5520*/  @P2 SEL R4, R5, R4, !P4 ;  /* 0x0000000405042207 */ /* 0x000fe20006000000 */
[----:B------:R1:W3:Y:S03]  /*5530*/  @P5 SYNCS.PHASECHK.TRANS64.TRYWAIT P1, [R2+URZ+0x20], R0 ;  /* 0x00002000020055a7 */ /* 0x0002e600080211ff */
[----:B------:R-:W-:Y:S04]  /*5540*/  LOP3.LUT R4, R4, 0x1, RZ, 0xc0, !PT ;  /* 0x0000000104047812 */ /* 0x000fe800078ec0ff */
[----:B------:R-:W-:Y:S04]  /*5550*/  ISETP.NE.U32.AND P2, PT, R4, 0x1, PT ;  /* 0x000000010400780c */ /* 0x000fe80003f45070 */
[----:B------:R-:W-:Y:S01]  /*5560*/  P2R R76, PR, RZ, 0x4 ;  /* 0x00000004ff4c7803 */ /* 0x000fe20000000000 */
[----:B------:R4:W2:Y:S01]  /*5570*/  SYNCS.PHASECHK.TRANS64.TRYWAIT P0, [R44+URZ+0x80], R3 ;  /* 0x000080032c0075a7 */ /* 0x0008a200080011ff */
[C---:B-1----:R-:W-:Y:S01]  /*5580*/  IMAD.SHL.U32 R0, R34.reuse, 0x20, RZ ;  /* 0x0000002022007824 */ /* 0x042fe200078e00ff */
[----:B------:R-:W-:Y:S04]  /*5590*/  LOP3.LUT R34, R34, 0xffe, RZ, 0xc0, !PT ;  /* 0x00000ffe22227812 */ /* 0x000fe800078ec0ff */
[----:B------:R-:W-:Y:S01]  /*55a0*/  LOP3.LUT R0, R0, 0xffffffc0, RZ, 0xc0, !PT ;  /* 0xffffffc000007812 */ /* 0x000fe200078ec0ff */
[----:B------:R-:W-:Y:S04]  /*55b0*/  IMAD.IADD R34, R31, 0x1, -R34 ;  /* 0x000000011f227824 */ /* 0x000fe800078e0a22 */
[----:B------:R-:W-:Y:S04]  /*55c0*/  IMAD.IADD R0, R32, 0x1, R0 ;  /* 0x0000000120007824 */ /* 0x000fe800078e0200 */
[----:B------:R-:W-:Y:S01]  /*55d0*/  IMAD R34, R34, 0x100000, R0 ;  /* 0x0010000022227824 */ /* 0x000fe200078e0200 */
[----:B---3--:R-:W-:Y:S01]  /*55e0*/  @P5 SEL R47, RZ, 0x1, !P1 ;  /* 0x00000001ff2f5807 */ /* 0x008fe20004800000 */
[----:B----4-:R-:W-:Y:S06]  /*55f0*/  @!P5 BRA `(.L_x_85) ;  /* 0x000000000068d947 */ /* 0x010fec0003800000 */
[----:B------:R-:W-:Y:S01]  /*5600*/  HFMA2 R43, -RZ, RZ, 0, 0 ;  /* 0x00000000ff2b7431 */ /* 0x000fe200000001ff */
[----:B------:R-:W-:Y:S01]  /*5610*/  ISETP.NE.AND P1, PT, R47, RZ, PT ;  /* 0x000000ff2f00720c */ /* 0x000fe20003f25270 */
[----:B------:R-:W-:Y:S01]  /*5620*/  IMAD.U32 R0, RZ, RZ, UR56 ;  /* 0x00000038ff007e24 */ /* 0x000fe2000f8e00ff */
[----:B------:R-:W-:Y:S11]  /*5630*/  BSSY B0, `(.L_x_86) ;  /* 0x0000005000007945 */ /* 0x000ff60003800000 */
[----:B------:R-:W-:Y:S05]  /*5640*/  @P1 BRA `(.L_x_87) ;  /* 0x00000000000c1947 */ /* 0x000fea0003800000 */
[----:B------:R-:W-:Y:S04]  /*5650*/  SHF.L.U32 R4, R45, 0x1f, RZ ;  /* 0x0000001f2d047819 */ /* 0x000fe800000006ff */
[----:B------:R-:W1:Y:S02]  /*5660*/  SYNCS.PHASECHK.TRANS64.TRYWAIT P1, [R2+URZ+0x20], R4 ;  /* 0x00002004020075a7 */ /* 0x000e6400080211ff */
[----:B-1----:R-:W-:Y:S05]  /*5670*/  @!P1 BRA `(.L_x_88) ;  /* 0x0000001c006c9947 */ /* 0x002fea0003800000 */
.L_x_87:
[----:B------:R-:W-:Y:S05]  /*5680*/  BSYNC B0 ;  /* 0x0000000000007941 */ /* 0x000fea0003800000 */
.L_x_86:
[----:B------:R-:W-:Y:S01]  /*5690*/  ISETP.NE.AND P1, PT, R76, RZ, PT ;  /* 0x000000ff4c00720c */ /* 0x000fe20003f25270 */
[----:B------:R-:W-:Y:S01]  /*56a0*/  IMAD.MOV.U32 R42, RZ, RZ, RZ ;  /* 0x000000ffff2a7224 */ /* 0x000fe200078e00ff */
[----:B------:R-:W-:Y:S02]  /*56b0*/  CS2R R40, SRZ ;  /* 0x0000000000287805 */ /* 0x000fe4000001ff00 */
[----:B------:R-:W-:Y:S02]  /*56c0*/  CS2R R50, SRZ ;  /* 0x0000000000327805 */ /* 0x000fe4000001ff00 */
[----:B------:R-:W-:Y:S07]  /*56d0*/  CS2R R48, SRZ ;  /* 0x0000000000307805 */ /* 0x000fee000001ff00 */
[----:B-1----:R-:W-:Y:S01]  /*56e0*/  @P1 IMAD R2, R0, 0x800, R64 ;  /* 0x0000080000021824 */ /* 0x002fe200078e0240 */
[----:B------:R-:W-:Y:S05]  /*56f0*/  @P1 WARPSYNC.ALL ;  /* 0x0000000000001948 */ /* 0x000fea0003800000 */
[----:B------:R-:W-:Y:S01]  /*5700*/  @P1 LEA R2, R2, UR48, 0x1 ;  /* 0x0000003002021c11 */ /* 0x000fe2000f8e08ff */
[----:B------:R-:W-:Y:S04]  /*5710*/  UIADD3 UR5, UPT, UPT, UR56, 0x1, URZ ;  /* 0x0000000138057890 */ /* 0x000fe8000fffe0ff */
[----:B------:R1:W3:Y:S01]  /*5720*/  @P1 LDSM.16.M88.4 R40, [R2+0x200] ;  /* 0x000200000228183b */ /* 0x0002e20000000200 */
[----:B------:R-:W-:Y:S01]  /*5730*/  UISETP.NE.AND UP0, UPT, UR5, 0x3, UPT ;  /* 0x000000030500788c */ /* 0x000fe2000bf05270 */
[----:B------:R-:W-:Y:S03]  /*5740*/  @P1 IMAD R0, R69, 0x2, R2 ;  /* 0x0000000245001824 */ /* 0x000fe600078e0202 */
[----:B------:R-:W-:Y:S02]  /*5750*/  USEL UR4, URZ, 0x1, UP0 ;  /* 0x00000001ff047887 */ /* 0x000fe40008000000 */
[----:B------:R1:W4:Y:S01]  /*5760*/  @P1 LDSM.16.M88.4 R48, [R0+0x200] ;  /* 0x000200000030183b */ /* 0x0003220000000200 */
[----:B------:R-:W-:Y:S03]  /*5770*/  USEL UR5, UR5, URZ, UP0 ;  /* 0x000000ff05057287 */ /* 0x000fe60008000000 */
[----:B------:R-:W-:Y:S03]  /*5780*/  LOP3.LUT R45, R45, UR4, RZ, 0x3c, !PT ;  /* 0x000000042d2d7c12 */ /* 0x000fe6000f8e3cff */
[----:B------:R-:W-:Y:S02]  /*5790*/  IMAD.U32 R46, RZ, RZ, UR5 ;  /* 0x00000005ff2e7e24 */ /* 0x000fe4000f8e00ff */
.L_x_85:
[----:B------:R-:W-:Y:S05]  /*57a0*/  BSYNC B1 ;  /* 0x0000000000017941 */ /* 0x000fea0003800000 */
.L_x_84:
[----:B-1----:R-:W-:Y:S04]  /*57b0*/  SHF.R.U32.HI R0, RZ, 0x15, R34 ;  /* 0x00000015ff007819 */ /* 0x002fe80000011622 */
[----:B------:R-:W-:Y:S01]  /*57c0*/  LOP3.LUT P1, RZ, R0, 0x3, R65, 0x48, !PT ;  /* 0x0000000300ff7812 */ /* 0x000fe20007824841 */
[----:B------:R-:W-:Y:S01]  /*57d0*/  @!UPT UIADD3 URZ, UPT, UPT, URZ, URZ, URZ ;  /* 0x000000fffffff290 */ /* 0x000fe2000fffe0ff */
[----:B--2---:R-:W-:Y:S11]  /*57e0*/  @P0 BRA `(.L_x_89) ;  /* 0x0000000000080947 */ /* 0x004ff60003800000 */
[----:B------:R-:W1:Y:S02]  /*57f0*/  SYNCS.PHASECHK.TRANS64.TRYWAIT P0, [R44+URZ+0x80], R3 ;  /* 0x000080032c0075a7 */ /* 0x000e6400080011ff */
[----:B-1----:R-:W-:Y:S05]  /*5800*/  @!P0 BRA `(.L_x_90) ;  /* 0x0000001c001c8947 */ /* 0x002fea0003800000 */
.L_x_89:
[----:B------:R-:W-:Y:S05]  /*5810*/  @!P1 BRA `(.L_x_91) ;  /* 0x0000000000409947 */ /* 0x000fea0003800000 */
[----:B------:R-:W2:Y:S01]  /*5820*/  LDCU.64 UR8, c[0x4][0x70] ;  /* 0x01000e00ff0877ac */ /* 0x000ea20008000a00 */
[----:B-1----:R-:W-:Y:S01]  /*5830*/  MOV R3, 0x0 ;  /* 0x0000000000037802 */ /* 0x002fe20000000f00 */
[----:B------:R-:W-:Y:S02]  /*5840*/  HFMA2 R12, -RZ, RZ, 0, 5.9604644775390625e-08 ;  /* 0x00000001ff0c7431 */ /* 0x000fe400000001ff */
[----:B------:R-:W-:Y:S02]  /*5850*/  IMAD.MOV.U32 R8, RZ, RZ, 0x192 ;  /* 0x00000192ff087424 */ /* 0x000fe400078e00ff */
[----:B------:R-:W-:Y:S01]  /*5860*/  IMAD.MOV.U32 R13, RZ, RZ, RZ ;  /* 0x000000ffff0d7224 */ /* 0x000fe200078e00ff */
[----:B------:R-:W1:Y:S01]  /*5870*/  LDCU.64 UR6, c[0x4][0x78] ;  /* 0x01000f00ff0677ac */ /* 0x000e620008000a00 */
[----:B------:R-:W3:Y:S01]  /*5880*/  LDC.64 R2, c[0x4][R3] ;  /* 0x0100000003027b82 */ /* 0x000ee20000000a00 */
[----:B------:R-:W5:Y:S01]  /*5890*/  LDCU.64 UR4, c[0x4][0x10] ;  /* 0x01000200ff0477ac */ /* 0x000f620008000a00 */
[----:B--2---:R-:W-:Y:S01]  /*58a0*/  MOV R5, UR9 ;  /* 0x0000000900057c02 */ /* 0x004fe20008000f00 */
[----:B------:R-:W-:Y:S01]  /*58b0*/  IMAD.U32 R4, RZ, RZ, UR8 ;  /* 0x00000008ff047e24 */ /* 0x000fe2000f8e00ff */
[----:B-1----:R-:W-:Y:S01]  /*58c0*/  MOV R7, UR7 ;  /* 0x0000000700077c02 */ /* 0x002fe20008000f00 */
[----:B------:R-:W-:Y:S01]  /*58d0*/  IMAD.U32 R6, RZ, RZ, UR6 ;  /* 0x00000006ff067e24 */ /* 0x000fe2000f8e00ff */
[----:B-----5:R-:W-:Y:S01]  /*58e0*/  MOV R11, UR5 ;  /* 0x00000005000b7c02 */ /* 0x020fe20008000f00 */
[----:B------:R-:W-:Y:S02]  /*58f0*/  IMAD.U32 R10, RZ, RZ, UR4 ;  /* 0x00000004ff0a7e24 */ /* 0x000fe4000f8e00ff */
[----:B------:R-:W-:Y:S07]  /*5900*/  LEPC R20, `(.L_x_91) ;  /* 0x000000001014794e */ /* 0x000fee0000000000 */
[----:B---34-:R-:W-:Y:S05]  /*5910*/  CALL.ABS.NOINC R2 ;  /* 0x0000000002007343 */ /* 0x018fea0003c00000 */
.L_x_91:
[----:B------:R-:W-:Y:S05]  /*5920*/  WARPSYNC.ALL ;  /* 0x0000000000007948 */ /* 0x000fea0003800000 */
[----:B------:R-:W-:Y:S01]  /*5930*/  R2UR UR4, R34 ;  /* 0x00000000220472ca */ /* 0x000fe200000e0000 */
[----:B-1-3--:R-:W-:Y:S01]  /*5940*/  HADD2.F32 R3, -RZ, R40.H0_H0 ;  /* 0x20000028ff037230 */ /* 0x00afe20000004100 */
[----:B------:R-:W-:Y:S01]  /*5950*/  SHF.L.U32 R75, R69, 0x1, RZ ;  /* 0x00000001454b7819 */ /* 0x000fe200000006ff */
[----:B------:R-:W-:Y:S01]  /*5960*/  HADD2.F32 R20, -RZ, R42.H0_H0 ;  /* 0x2000002aff147230 */ /* 0x000fe20000004100 */
[----:B------:R-:W-:Y:S01]  /*5970*/  ISETP.NE.AND P0, PT, R70, RZ, PT ;  /* 0x000000ff4600720c */ /* 0x000fe20003f05270 */
[----:B------:R-:W-:Y:S08]  /*5980*/  BSSY.RECONVERGENT B0, `(.L_x_92) ;  /* 0x000004d000007945 */ /* 0x000ff00003800200 */
[----:B------:R-:W1:Y:S02]  /*5990*/  LDTM.16dp256bit.x4 R4, tmem[UR4] ;  /* 0x00000004000479ee */ /* 0x000e640008120000 */
[C---:B-1----:R-:W-:Y:S01]  /*59a0*/  FMUL R0, R33.reuse, R4 ;  /* 0x0000000421007220 */ /* 0x042fe20000400000 */
[----:B------:R-:W-:Y:S02]  /*59b0*/  HADD2.F32 R4, -RZ, R40.H1_H1 ;  /* 0x30000028ff047230 */ /* 0x000fe40000004100 */
[----:B------:R-:W-:Y:S01]  /*59c0*/  FMUL R2, R33, R5 ;  /* 0x0000000521027220 */ /* 0x000fe20000400000 */
[--C-:B------:R-:W-:Y:S02]  /*59d0*/  HADD2.F32 R5, -RZ, R41.reuse.H0_H0 ;  /* 0x20000029ff057230 */ /* 0x100fe40000004100 */
[----:B------:R-:W-:Y:S01]  /*59e0*/  FFMA R0, R35, R3, R0 ;  /* 0x0000000323007223 */ /* 0x000fe20000000000 */
[----:B------:R-:W-:Y:S01]  /*59f0*/  FMUL R3, R33, R6 ;  /* 0x0000000621037220 */ /* 0x000fe20000400000 */
[----:B------:R-:W-:Y:S02]  /*5a00*/  HADD2.F32 R6, -RZ, R41.H1_H1 ;  /* 0x30000029ff067230 */ /* 0x000fe40000004100 */
[----:B------:R-:W-:Y:S01]  /*5a10*/  FFMA R2, R35, R4, R2 ;  /* 0x0000000423027223 */ /* 0x000fe20000000002 */
[----:B------:R-:W-:Y:S01]  /*5a20*/  FMUL R7, R33, R7 ;  /* 0x0000000721077220 */ /* 0x000fe20000400000 */
[----:B------:R-:W-:Y:S01]  /*5a30*/  FFMA R3, R35, R5, R3 ;  /* 0x0000000523037223 */ /* 0x000fe20000000003 */
[C---:B------:R-:W-:Y:S01]  /*5a40*/  FMUL R4, R33.reuse, R8 ;  /* 0x0000000821047220 */ /* 0x040fe20000400000 */
[----:B------:R-:W-:Y:S01]  /*5a50*/  FMUL R5, R33, R9 ;  /* 0x0000000921057220 */ /* 0x000fe20000400000 */
[----:B------:R-:W-:Y:S01]  /*5a60*/  F2FP.F16.F32.PACK_AB R36, R2, R0 ;  /* 0x000000000224723e */ /* 0x000fe200000000ff */
[C---:B------:R-:W-:Y:S01]  /*5a70*/  FFMA R7, R35.reuse, R6, R7 ;  /* 0x0000000623077223 */ /* 0x040fe20000000007 */
[----:B------:R-:W-:Y:S02]  /*5a80*/  HADD2.F32 R0, -RZ, R42.H1_H1 ;  /* 0x3000002aff007230 */ /* 0x000fe40000004100 */
[----:B------:R-:W-:Y:S01]  /*5a90*/  FFMA R4, R35, R20, R4 ;  /* 0x0000001423047223 */ /* 0x000fe20000000004 */
[--C-:B------:R-:W-:Y:S02]  /*5aa0*/  HADD2.F32 R2, -RZ, R43.reuse.H0_H0 ;  /* 0x2000002bff027230 */ /* 0x100fe40000004100 */
[----:B------:R-:W-:Y:S01]  /*5ab0*/  FMUL R6, R33, R10 ;  /* 0x0000000a21067220 */ /* 0x000fe20000400000 */
[----:B------:R-:W-:Y:S01]  /*5ac0*/  F2FP.F16.F32.PACK_AB R37, R7, R3 ;  /* 0x000000030725723e */ /* 0x000fe200000000ff */
[----:B------:R-:W-:Y:S02]  /*5ad0*/  HADD2.F32 R3, -RZ, R43.H1_H1 ;  /* 0x3000002bff037230 */ /* 0x000fe40000004100 */
[----:B------:R-:W-:Y:S01]  /*5ae0*/  FFMA R5, R35, R0, R5 ;  /* 0x0000000023057223 */ /* 0x000fe20000000005 */
[C---:B------:R-:W-:Y:S01]  /*5af0*/  FMUL R11, R33.reuse, R11 ;  /* 0x0000000b210b7220 */ /* 0x040fe20000400000 */
[--C-:B----4-:R-:W-:Y:S02]  /*5b00*/  HADD2.F32 R7, -RZ, R48.reuse.H0_H0 ;  /* 0x20000030ff077230 */ /* 0x110fe40000004100 */
[C---:B------:R-:W-:Y:S01]  /*5b10*/  FMUL R8, R33.reuse, R12 ;  /* 0x0000000c21087220 */ /* 0x040fe20000400000 */
[----:B------:R-:W-:Y:S02]  /*5b20*/  HADD2.F32 R0, -RZ, R48.H1_H1 ;  /* 0x30000030ff007230 */ /* 0x000fe40000004100 */
[----:B------:R-:W-:Y:S01]  /*5b30*/  FMUL R9, R33, R13 ;  /* 0x0000000d21097220 */ /* 0x000fe20000400000 */
[C---:B------:R-:W-:Y:S01]  /*5b40*/  FFMA R6, R35.reuse, R2, R6 ;  /* 0x0000000223067223 */ /* 0x040fe20000000006 */
[C---:B------:R-:W-:Y:S01]  /*5b50*/  FFMA R11, R35.reuse, R3, R11 ;  /* 0x00000003230b7223 */ /* 0x040fe2000000000b */
[C---:B------:R-:W-:Y:S01]  /*5b60*/  FFMA R8, R35.reuse, R7, R8 ;  /* 0x0000000723087223 */ /* 0x040fe20000000008 */
[----:B------:R-:W-:Y:S01]  /*5b70*/  FFMA R9, R35, R0, R9 ;  /* 0x0000000023097223 */ /* 0x000fe20000000009 */
[--C-:B------:R-:W-:Y:S02]  /*5b80*/  HADD2.F32 R2, -RZ, R49.reuse.H0_H0 ;  /* 0x20000031ff027230 */ /* 0x100fe40000004100 */
[C---:B------:R-:W-:Y:S01]  /*5b90*/  FMUL R10, R33.reuse, R14 ;  /* 0x0000000e210a7220 */ /* 0x040fe20000400000 */
[----:B------:R-:W-:Y:S02]  /*5ba0*/  HADD2.F32 R0, -RZ, R49.H1_H1 ;  /* 0x30000031ff007230 */ /* 0x000fe40000004100 */
[----:B------:R-:W-:Y:S01]  /*5bb0*/  FMUL R15, R33, R15 ;  /* 0x0000000f210f7220 */ /* 0x000fe20000400000 */
[----:B------:R-:W-:Y:S01]  /*5bc0*/  F2FP.F16.F32.PACK_AB R38, R5, R4 ;  /* 0x000000040526723e */ /* 0x000fe200000000ff */
[----:B------:R-:W-:Y:S01]  /*5bd0*/  FFMA R10, R35, R2, R10 ;  /* 0x00000002230a7223 */ /* 0x000fe2000000000a */
[----:B------:R-:W-:Y:S01]  /*5be0*/  FMUL R12, R33, R16 ;  /* 0x00000010210c7220 */ /* 0x000fe20000400000 */
[----:B------:R-:W-:Y:S01]  /*5bf0*/  FFMA R15, R35, R0, R15 ;  /* 0x00000000230f7223 */ /* 0x000fe2000000000f */
[--C-:B------:R-:W-:Y:S01]  /*5c00*/  HADD2.F32 R0, -RZ, R50.reuse.H0_H0 ;  /* 0x20000032ff007230 */ /* 0x100fe20000004100 */
[----:B------:R-:W-:Y:S01]  /*5c10*/  MOV R5, UR56 ;  /* 0x0000003800057c02 */ /* 0x000fe20008000f00 */
[----:B------:R-:W-:Y:S02]  /*5c20*/  HADD2.F32 R2, -RZ, R50.H1_H1 ;  /* 0x30000032ff027230 */ /* 0x000fe40000004100 */
[C---:B------:R-:W-:Y:S01]  /*5c30*/  FMUL R13, R33.reuse, R17 ;  /* 0x00000011210d7220 */ /* 0x040fe20000400000 */
[--C-:B------:R-:W-:Y:S02]  /*5c40*/  HADD2.F32 R3, -RZ, R51.reuse.H0_H0 ;  /* 0x20000033ff037230 */ /* 0x100fe40000004100 */
[C---:B------:R-:W-:Y:S01]  /*5c50*/  FMUL R14, R33.reuse, R18 ;  /* 0x00000012210e7220 */ /* 0x040fe20000400000 */
[----:B------:R-:W-:Y:S02]  /*5c60*/  HADD2.F32 R4, -RZ, R51.H1_H1 ;  /* 0x30000033ff047230 */ /* 0x000fe40000004100 */
[----:B------:R-:W-:Y:S01]  /*5c70*/  FMUL R19, R33, R19 ;  /* 0x0000001321137220 */ /* 0x000fe20000400000 */
[----:B------:R-:W-:Y:S01]  /*5c80*/  FFMA R12, R35, R0, R12 ;  /* 0x00000000230c7223 */ /* 0x000fe2000000000c */
[----:B------:R-:W-:Y:S01]  /*5c90*/  LEA R5, R5, R64, 0xb ;  /* 0x0000004005057211 */ /* 0x000fe200078e58ff */
[C---:B------:R-:W-:Y:S01]  /*5ca0*/  FFMA R13, R35.reuse, R2, R13 ;  /* 0x00000002230d7223 */ /* 0x040fe2000000000d */
[C---:B------:R-:W-:Y:S01]  /*5cb0*/  FFMA R14, R35.reuse, R3, R14 ;  /* 0x00000003230e7223 */ /* 0x040fe2000000000e */
[----:B------:R-:W-:Y:S01]  /*5cc0*/  FFMA R19, R35, R4, R19 ;  /* 0x0000000423137223 */ /* 0x000fe20000000013 */
[----:B------:R-:W-:Y:S02]  /*5cd0*/  F2FP.F16.F32.PACK_AB R39, R11, R6 ;  /* 0x000000060b27723e */ /* 0x000fe400000000ff */
[----:B------:R-:W-:Y:S02]  /*5ce0*/  LEA R5, R5, UR48, 0x1 ;  /* 0x0000003005057c11 */ /* 0x000fe4000f8e08ff */
[----:B------:R-:W-:Y:S02]  /*5cf0*/  F2FP.F16.F32.PACK_AB R8, R9, R8 ;  /* 0x000000080908723e */ /* 0x000fe400000000ff */
[----:B------:R-:W-:Y:S01]  /*5d00*/  F2FP.F16.F32.PACK_AB R9, R15, R10 ;  /* 0x0000000a0f09723e */ /* 0x000fe200000000ff */
[----:B------:R1:W-:Y:S01]  /*5d10*/  STSM.16.M88.4 [R5+0x200], R36 ;  /* 0x0002002405007844 */ /* 0x0003e20000000200 */
[----:B------:R-:W-:Y:S02]  /*5d20*/  F2FP.F16.F32.PACK_AB R10, R13, R12 ;  /* 0x0000000c0d0a723e */ /* 0x000fe400000000ff */
[----:B------:R-:W-:Y:S02]  /*5d30*/  F2FP.F16.F32.PACK_AB R11, R19, R14 ;  /* 0x0000000e130b723e */ /* 0x000fe400000000ff */
[----:B------:R-:W-:Y:S05]  /*5d40*/  IADD3 R0, PT, PT, R75, 0x200, R5 ;  /* 0x000002004b007810 */ /* 0x000fea0007ffe005 */
[----:B------:R1:W-:Y:S01]  /*5d50*/  STSM.16.M88.4 [R0], R8 ;  /* 0x0000000800007844 */ /* 0x0003e20000000200 */
[----:B------:R-:W-:Y:S01]  /*5d60*/  @!PT LDS RZ, [RZ] ;  /* 0x00000000fffff984 */ /* 0x000fe20000000800 */
[----:B------:R-:W-:Y:S01]  /*5d70*/  @!PT LDS RZ, [RZ] ;  /* 0x00000000fffff984 */ /* 0x000fe20000000800 */
[----:B------:R-:W-:Y:S01]  /*5d80*/  @!PT LDS RZ, [RZ] ;  /* 0x00000000fffff984 */ /* 0x000fe20000000800 */
[----:B------:R-:W-:Y:S01]  /*5d90*/  @!PT LDS RZ, [RZ] ;  /* 0x00000000fffff984 */ /* 0x000fe20000000800 */
[----:B------:R2:W-:Y:S07]  /*5da0*/  MEMBAR.ALL.CTA ;  /* 0x0000000000007992 */ /* 0x0005ee0000008000 */
[----:B--2---:R-:W2:Y:S02]  /*5db0*/  FENCE.VIEW.ASYNC.S ;  /* 0x00000000000073c6 */ /* 0x004ea40000000000 */
[----:B--2---:R-:W-:Y:S06]  /*5dc0*/  BAR.SYNC.DEFER_BLOCKING 0x1, 0x80 ;  /* 0x0042000000007b1d */ /* 0x004fec0000010000 */
[----:B------:R-:W-:Y:S05]  /*5dd0*/  @P0 BRA `(.L_x_93) ;  /* 0x00000000001c0947 */ /* 0x000fea0003800000 */
[----:B------:R-:W-:Y:S02]  /*5de0*/  UIADD3 UR6, UP0, UPT, UR54, 0x680, URZ ;  /* 0x0000068036067890 */ /* 0x000fe4000ff1e0ff */
[----:B------:R-:W-:Y:S02]  /*5df0*/  ULEA UR4, UR56, UR48, 0xc ;  /* 0x0000003038047291 */ /* 0x000fe4000f8e60ff */
[----:B------:R-:W-:Y:S02]  /*5e00*/  UIADD3.X UR7, UPT, UPT, URZ, UR55, URZ, UP0, !UPT ;  /* 0x00000037ff077290 */ /* 0x000fe400087fe4ff */
[----:B------:R-:W-:Y:S01]  /*5e10*/  UIADD3 UR40, UPT, UPT, UR4, 0x200, URZ ;  /* 0x0000020004287890 */ /* 0x000fe2000fffe0ff */
[----:B------:R-:W-:Y:S08]  /*5e20*/  UMOV UR43, UR36 ;  /* 0x00000024002b7c82 */ /* 0x000ff00008000000 */
[----:B------:R2:W-:Y:S02]  /*5e30*/  UTMASTG.3D [UR40], [UR6] ;  /* 0x00000028060073b5 */ /* 0x0005e40008010000 */
[----:B--2---:R0:W-:Y:S02]  /*5e40*/  UTMACMDFLUSH ;  /* 0x00000000000079b7 */ /* 0x0041e40000000000 */
.L_x_93:
[----:B------:R-:W-:Y:S05]  /*5e50*/  BSYNC.RECONVERGENT B0 ;  /* 0x0000000000007941 */ /* 0x000fea0003800200 */
.L_x_92:
[----:B------:R-:W-:Y:S01]  /*5e60*/  UIADD3 UR40, UPT, UPT, UR56, 0x1, URZ ;  /* 0x0000000138287890 */ /* 0x000fe2000fffe0ff */
[----:B------:R-:W-:Y:S03]  /*5e70*/  BSSY.RECONVERGENT B0, `(.L_x_94) ;  /* 0x0000005000007945 */ /* 0x000fe60003800200 */
[----:B------:R-:W-:Y:S04]  /*5e80*/  UISETP.NE.AND UP0, UPT, UR40, 0x3, UPT ;  /* 0x000000032800788c */ /* 0x000fe8000bf05270 */
[----:B------:R-:W-:Y:S01]  /*5e90*/  USEL UR43, UR40, URZ, UP0 ;  /* 0x000000ff282b7287 */ /* 0x000fe20008000000 */
[----:B------:R-:W-:Y:S11]  /*5ea0*/  @P0 BRA `(.L_x_95) ;  /* 0x0000000000040947 */ /* 0x000ff60003800000 */
[----:B------:R-:W-:Y:S04]  /*5eb0*/  DEPBAR.LE SB0, 0x1 ;  /* 0x000080400000791a */ /* 0x000fe80000000000 */
.L_x_95:
[----:B------:R-:W-:Y:S05]  /*5ec0*/  BSYNC.RECONVERGENT B0 ;  /* 0x0000000000007941 */ /* 0x000fea0003800200 */
.L_x_94:
[----:B------:R-:W-:Y:S01]  /*5ed0*/  BAR.SYNC.DEFER_BLOCKING 0x1, 0x80 ;  /* 0x0042000000007b1d */ /* 0x000fe20000010000 */
[----:B------:R-:W-:Y:S01]  /*5ee0*/  ISETP.NE.AND P1, PT, R74, RZ, PT ;  /* 0x000000ff4a00720c */ /* 0x000fe20003f25270 */
[----:B------:R-:W-:Y:S01]  /*5ef0*/  UISETP.NE.AND UP0, UPT, UR50, URZ, UPT ;  /* 0x000000ff3200728c */ /* 0x000fe2000bf05270 */
[----:B------:R-:W-:Y:S11]  /*5f00*/  LEA R2, R46, UR48, 0x3 ;  /* 0x000000302e027c11 */ /* 0x000ff6000f8e18ff */
[----:B------:R-:W-:Y:S01]  /*5f10*/  @P1 SHF.L.U32 R3, R45, 0x1f, RZ ;  /* 0x0000001f2d031819 */ /* 0x000fe200000006ff */
[----:B------:R-:W-:Y:S06]  /*5f20*/  BRA.U !UP0, `(.L_x_96) ;  /* 0x0000000108247547 */ /* 0x000fec000b800000 */
[----:B------:R-:W-:Y:S01]  /*5f30*/  IMAD.U32 R4, RZ, RZ, UR49 ;  /* 0x00000031ff047e24 */ /* 0x000fe2000f8e00ff */
[----:B-1----:R-:W-:Y:S01]  /*5f40*/  MOV R0, UR37 ;  /* 0x0000002500007c02 */ /* 0x002fe20008000f00 */
[----:B------:R-:W-:Y:S03]  /*5f50*/  UIADD3 UR49, UPT, UPT, UR49, 0x1, URZ ;  /* 0x0000000131317890 */ /* 0x000fe6000fffe0ff */
[----:B------:R-:W-:Y:S01]  /*5f60*/  @P1 LEA R4, R4, UR48, 0x3 ;  /* 0x0000003004041c11 */ /* 0x000fe2000f8e18ff */
[----:B------:R-:W-:Y:S04]  /*5f70*/  UISETP.NE.AND UP0, UPT, UR49, 0x3, UPT ;  /* 0x000000033100788c */ /* 0x000fe8000bf05270 */
[----:B------:R-:W-:Y:S01]  /*5f80*/  @P1 VIADD R4, R4, 0x38 ;  /* 0x0000003804041836 */ /* 0x000fe20000000000 */
[----:B------:R-:W-:Y:S04]  /*5f90*/  USEL UR49, UR49, URZ, UP0 ;  /* 0x000000ff31317287 */ /* 0x000fe80008000000 */
[----:B------:R-:W-:Y:S04]  /*5fa0*/  @P1 PRMT R0, R0, 0x654, R4 ;  /* 0x0000065400001816 */ /* 0x000fe80000000004 */
[----:B------:R2:W-:Y:S04]  /*5fb0*/  @P1 SYNCS.ARRIVE.TRANS64.RED.A1T0 RZ, [R0+URZ], RZ ;  /* 0x000000ff00ff19a7 */ /* 0x0005e800081004ff */
.L_x_96:
[----:B------:R-:W3:Y:S01]  /*5fc0*/  @P1 SYNCS.PHASECHK.TRANS64.TRYWAIT P0, [R2+URZ+0x20], R3 ;  /* 0x00002003020015a7 */ /* 0x000ee200080011ff */
[----:B------:R-:W-:Y:S01]  /*5fd0*/  BSSY B1, `(.L_x_97) ;  /* 0x0000013000017945 */ /* 0x000fe20003800000 */
[----:B---3--:R-:W-:Y:S03]  /*5fe0*/  @P1 SEL R47, RZ, 0x1, !P0 ;  /* 0x00000001ff2f1807 */ /* 0x008fe60004000000 */
[----:B------:R-:W-:Y:S05]  /*5ff0*/  @!P1 BRA `(.L_x_98) ;  /* 0x0000000000409947 */ /* 0x000fea0003800000 */
[----:B------:R-:W-:Y:S01]  /*6000*/  ISETP.NE.AND P1, PT, R76, RZ, PT ;  /* 0x000000ff4c00720c */ /* 0x000fe20003f25270 */
[----:B------:R-:W-:Y:S01]  /*6010*/  BSSY B0, `(.L_x_99) ;  /* 0x0000009000007945 */ /* 0x000fe20003800000 */
[----:B------:R-:W-:Y:S11]  /*6020*/  ISETP.NE.AND P0, PT, R47, RZ, PT ;  /* 0x000000ff2f00720c */ /* 0x000ff60003f05270 */
[----:B------:R-:W-:Y:S05]  /*6030*/  @P1 IMAD R3, R46, 0x800, R64 ;  /* 0x000008002e031824 */ /* 0x000fea00078e0240 */
[----:B------:R-:W-:Y:S05]  /*6040*/  @P1 LEA R3, R3, UR48, 0x1 ;  /* 0x0000003003031c11 */ /* 0x000fea000f8e08ff */
[----:B-12---:R-:W-:Y:S01]  /*6050*/  @P1 IMAD.IADD R0, R75, 0x1, R3 ;  /* 0x000000014b001824 */ /* 0x006fe200078e0203 */
[----:B------:R-:W-:Y:S06]  /*6060*/  @P0 BRA `(.L_x_100) ;  /* 0x00000000000c0947 */ /* 0x000fec0003800000 */
[----:B------:R-:W-:Y:S04]  /*6070*/  SHF.L.U32 R45, R45, 0x1f, RZ ;  /* 0x0000001f2d2d7819 */ /* 0x000fe800000006ff */
[----:B------:R-:W1:Y:S02]  /*6080*/  SYNCS.PHASECHK.TRANS64.TRYWAIT P0, [R2+URZ+0x20], R45 ;  /* 0x0000202d020075a7 */ /* 0x000e6400080011ff */
[----:B-1----:R-:W-:Y:S05]  /*6090*/  @!P0 BRA `(.L_x_101) ;  /* 0x00000014000c8947 */ /* 0x002fea0003800000 */
.L_x_100:
[----:B------:R-:W-:Y:S05]  /*60a0*/  BSYNC B0 ;  /* 0x0000000000007941 */ /* 0x000fea0003800000 */
.L_x_99:
[----:B------:R-:W-:Y:S11]  /*60b0*/  ISETP.NE.AND P0, PT, R76, RZ, PT ;  /* 0x000000ff4c00720c */ /* 0x000ff60003f05270 */
[----:B------:R-:W-:Y:S02]  /*60c0*/  @!UPT UIADD3 URZ, UPT, UPT, URZ, URZ, URZ ;  /* 0x000000fffffff290 */ /* 0x000fe4000fffe0ff */
[----:B------:R-:W-:Y:S05]  /*60d0*/  @P0 WARPSYNC.ALL ;  /* 0x0000000000000948 */ /* 0x000fea0003800000 */
[----:B------:R3:W4:Y:S04]  /*60e0*/  @P0 LDSM.16.M88.4 R40, [R3+0x200] ;  /* 0x000200000328083b */ /* 0x0007280000000200 */
[----:B------:R3:W2:Y:S02]  /*60f0*/  @P0 LDSM.16.M88.4 R48, [R0+0x200] ;  /* 0x000200000030083b */ /* 0x0006a40000000200 */
.L_x_98:
[----:B------:R-:W-:Y:S05]  /*6100*/  BSYNC B1 ;  /* 0x0000000000017941 */ /* 0x000fea0003800000 */
.L_x_97:
[----:B-123--:R-:W-:Y:S05]  /*6110*/  VIADD R0, R34, 0x20 ;  /* 0x0000002022007836 */ /* 0x00efea0000000000 */
[----:B------:R-:W-:Y:S04]  /*6120*/  SHF.R.U32.HI R0, RZ, 0x15, R0 ;  /* 0x00000015ff007819 */ /* 0x000fe80000011600 */
[----:B------:R-:W-:Y:S11]  /*6130*/  LOP3.LUT P0, RZ, R0, 0x3, R65, 0x48, !PT ;  /* 0x0000000300ff7812 */ /* 0x000ff60007804841 */
[----:B------:R-:W-:Y:S02]  /*6140*/  @!UPT UIADD3 URZ, UPT, UPT, URZ, URZ, URZ ;  /* 0x000000fffffff290 */ /* 0x000fe4000fffe0ff */
[----:B------:R-:W-:Y:S05]  /*6150*/  @!P0 BRA `(.L_x_102) ;  /* 0x0000000000408947 */ /* 0x000fea0003800000 */
[----:B------:R-:W1:Y:S01]  /*6160*/  LDCU.64 UR8, c[0x4][0x70] ;  /* 0x01000e00ff0877ac */ /* 0x000e620008000a00 */
[----:B------:R-:W-:Y:S01]  /*6170*/  MOV R3, 0x0 ;  /* 0x0000000000037802 */ /* 0x000fe20000000f00 */
[----:B------:R-:W-:Y:S02]  /*6180*/  HFMA2 R12, -RZ, RZ, 0, 5.9604644775390625e-08 ;  /* 0x00000001ff0c7431 */ /* 0x000fe400000001ff */
[----:B------:R-:W-:Y:S02]  /*6190*/  IMAD.MOV.U32 R8, RZ, RZ, 0x192 ;  /* 0x00000192ff087424 */ /* 0x000fe400078e00ff */
[----:B------:R-:W-:Y:S01]  /*61a0*/  IMAD.MOV.U32 R13, RZ, RZ, RZ ;  /* 0x000000ffff0d7224 */ /* 0x000fe200078e00ff */
[----:B------:R-:W2:Y:S01]  /*61b0*/  LDCU.64 UR6, c[0x4][0x78] ;  /* 0x01000f00ff0677ac */ /* 0x000ea20008000a00 */
[----:B------:R-:W3:Y:S01]  /*61c0*/  LDC.64 R2, c[0x4][R3] ;  /* 0x0100000003027b82 */ /* 0x000ee20000000a00 */
[----:B------:R-:W5:Y:S01]  /*61d0*/  LDCU.64 UR4, c[0x4][0x10] ;  /* 0x01000200ff0477ac */ /* 0x000f620008000a00 */
[----:B-1----:R-:W-:Y:S01]  /*61e0*/  MOV R5, UR9 ;  /* 0x0000000900057c02 */ /* 0x002fe20008000f00 */
[----:B------:R-:W-:Y:S01]  /*61f0*/  IMAD.U32 R4, RZ, RZ, UR8 ;  /* 0x00000008ff047e24 */ /* 0x000fe2000f8e00ff */
[----:B--2---:R-:W-:Y:S01]  /*6200*/  MOV R7, UR7 ;  /* 0x0000000700077c02 */ /* 0x004fe20008000f00 */
[----:B------:R-:W-:Y:S01]  /*6210*/  IMAD.U32 R6, RZ, RZ, UR6 ;  /* 0x00000006ff067e24 */ /* 0x000fe2000f8e00ff */
[----:B-----5:R-:W-:Y:S01]  /*6220*/  MOV R11, UR5 ;  /* 0x00000005000b7c02 */ /* 0x020fe20008000f00 */
[----:B------:R-:W-:Y:S02]  /*6230*/  IMAD.U32 R10, RZ, RZ, UR4 ;  /* 0x00000004ff0a7e24 */ /* 0x000fe4000f8e00ff */
[----:B------:R-:W-:Y:S07]  /*6240*/  LEPC R20, `(.L_x_102) ;  /* 0x000000001014794e */ /* 0x000fee0000000000 */
[----:B---34-:R-:W-:Y:S05]  /*6250*/  CALL.ABS.NOINC R2 ;  /* 0x0000000002007343 */ /* 0x018fea0003c00000 */
.L_x_102:
[----:B------:R-:W-:Y:S01]  /*6260*/  ISETP.NE.AND P0, PT, R70, RZ, PT ;  /* 0x000000ff4600720c */ /* 0x000fe20003f05270 */
[----:B------:R-:W-:Y:S05]  /*6270*/  WARPSYNC.ALL ;  /* 0x0000000000007948 */ /* 0x000fea0003800000 */
[----:B------:R-:W-:Y:S01]  /*6280*/  R2UR UR4, R34 ;  /* 0x00000000220472ca */ /* 0x000fe200000e0000 */
[--C-:B----4-:R-:W-:Y:S01]  /*6290*/  HADD2.F32 R20, -RZ, R40.reuse.H0_H0 ;  /* 0x20000028ff147230 */ /* 0x110fe20000004100 */
[----:B------:R-:W-:Y:S01]  /*62a0*/  R2UR UR5, R44 ;  /* 0x000000002c0572ca */ /* 0x000fe200000e0000 */
[----:B------:R-:W-:Y:S01]  /*62b0*/  HADD2.F32 R21, -RZ, R40.H1_H1 ;  /* 0x30000028ff157230 */ /* 0x000fe20000004100 */
[----:B------:R-:W-:Y:S01]  /*62c0*/  BSSY.RECONVERGENT B0, `(.L_x_103) ;  /* 0x0000053000007945 */ /* 0x000fe20003800200 */
[--C-:B------:R-:W-:Y:S02]  /*62d0*/  HADD2.F32 R34, -RZ, R41.reuse.H0_H0 ;  /* 0x20000029ff227230 */ /* 0x100fe40000004100 */
[----:B------:R-:W-:Y:S02]  /*62e0*/  HADD2.F32 R36, -RZ, R41.H1_H1 ;  /* 0x30000029ff247230 */ /* 0x000fe40000004100 */
[--C-:B------:R-:W-:Y:S02]  /*62f0*/  HADD2.F32 R37, -RZ, R42.reuse.H0_H0 ;  /* 0x2000002aff257230 */ /* 0x100fe40000004100 */
[----:B------:R-:W-:Y:S02]  /*6300*/  HADD2.F32 R38, -RZ, R42.H1_H1 ;  /* 0x3000002aff267230 */ /* 0x000fe40000004100 */
[----:B------:R-:W1:Y:S01]  /*6310*/  LDTM.16dp256bit.x4 R4, tmem[UR4+0x20] ;  /* 0x00002004000479ee */ /* 0x000e620008120000 */
[----:B------:R-:W-:Y:S01]  /*6320*/  NOP ;  /* 0x0000000000007918 */ /* 0x000fe20000000000 */
[----:B------:R-:W-:Y:S01]  /*6330*/  UIADD3 UR5, UPT, UPT, UR5, 0xa0, URZ ;  /* 0x000000a005057890 */ /* 0x000fe2000fffe0ff */
[--C-:B------:R-:W-:Y:S02]  /*6340*/  HADD2.F32 R39, -RZ, R43.reuse.H0_H0 ;  /* 0x2000002bff277230 */ /* 0x100fe40000004100 */
[----:B------:R-:W-:Y:S01]  /*6350*/  HADD2.F32 R40, -RZ, R43.H1_H1 ;  /* 0x3000002bff287230 */ /* 0x000fe20000004100 */
[----:B------:R-:W-:Y:S01]  /*6360*/  UPRMT UR5, UR37, 0x654, UR5 ;  /* 0x0000065425057896 */ /* 0x000fe20008000005 */
[--C-:B------:R-:W-:Y:S02]  /*6370*/  HADD2.F32 R41, -RZ, R48.reuse.H0_H0 ;  /* 0x20000030ff297230 */ /* 0x100fe40000004100 */
[----:B------:R-:W-:Y:S02]  /*6380*/  HADD2.F32 R42, -RZ, R48.H1_H1 ;  /* 0x30000030ff2a7230 */ /* 0x000fe40000004100 */
[--C-:B------:R-:W-:Y:S02]  /*6390*/  HADD2.F32 R43, -RZ, R49.reuse.H0_H0 ;  /* 0x20000031ff2b7230 */ /* 0x100fe40000004100 */
[----:B------:R-:W-:Y:S02]  /*63a0*/  HADD2.F32 R44, -RZ, R49.H1_H1 ;  /* 0x30000031ff2c7230 */ /* 0x000fe40000004100 */
[----:B-1----:R-:W-:Y:S01]  /*63b0*/  SYNCS.ARRIVE.TRANS64.RED.A1T0 RZ, [UR5], RZ ;  /* 0x000000ffffff79a7 */ /* 0x002fe20008100405 */
[--C-:B------:R-:W-:Y:S02]  /*63c0*/  HADD2.F32 R45, -RZ, R50.reuse.H0_H0 ;  /* 0x20000032ff2d7230 */ /* 0x100fe40000004100 */
[----:B------:R-:W-:Y:S02]  /*63d0*/  HADD2.F32 R46, -RZ, R50.H1_H1 ;  /* 0x30000032ff2e7230 */ /* 0x000fe40000004100 */
[--C-:B------:R-:W-:Y:S02]  /*63e0*/  HADD2.F32 R47, -RZ, R51.reuse.H0_H0 ;  /* 0x20000033ff2f7230 */ /* 0x100fe40000004100 */
[----:B------:R-:W-:Y:S02]  /*63f0*/  HADD2.F32 R48, -RZ, R51.H1_H1 ;  /* 0x30000033ff307230 */ /* 0x000fe40000004100 */
[C---:B------:R-:W-:Y:S01]  /*6400*/  FMUL R4, R33.reuse, R4 ;  /* 0x0000000421047220 */ /* 0x040fe20000400000 */
[C---:B------:R-:W-:Y:S01]  /*6410*/  FMUL R5, R33.reuse, R5 ;  /* 0x0000000521057220 */ /* 0x040fe20000400000 */
[C---:B------:R-:W-:Y:S01]  /*6420*/  FMUL R6, R33.reuse, R6 ;  /* 0x0000000621067220 */ /* 0x040fe20000400000 */
[----:B------:R-:W-:Y:S01]  /*6430*/  FMUL R7, R33, R7 ;  /* 0x0000000721077220 */ /* 0x000fe20000400000 */
[C---:B------:R-:W-:Y:S01]  /*6440*/  FFMA R4, R35.reuse, R20, R4 ;  /* 0x0000001423047223 */ /* 0x040fe20000000004 */
[C---:B------:R-:W-:Y:S01]  /*6450*/  FFMA R5, R35.reuse, R21, R5 ;  /* 0x0000001523057223 */ /* 0x040fe20000000005 */
[C---:B------:R-:W-:Y:S01]  /*6460*/  FFMA R6, R35.reuse, R34, R6 ;  /* 0x0000002223067223 */ /* 0x040fe20000000006 */
[----:B------:R-:W-:Y:S01]  /*6470*/  FFMA R7, R35, R36, R7 ;  /* 0x0000002423077223 */ /* 0x000fe20000000007 */
[C---:B------:R-:W-:Y:S01]  /*6480*/  FMUL R8, R33.reuse, R8 ;  /* 0x0000000821087220 */ /* 0x040fe20000400000 */
[----:B------:R-:W-:Y:S01]  /*6490*/  FMUL R9, R33, R9 ;  /* 0x0000000921097220 */ /* 0x000fe20000400000 */
[----:B------:R-:W-:Y:S01]  /*64a0*/  F2FP.F16.F32.PACK_AB R4, R5, R4 ;  /* 0x000000040504723e */ /* 0x000fe200000000ff */
[----:B------:R-:W-:Y:S01]  /*64b0*/  FMUL R10, R33, R10 ;  /* 0x0000000a210a7220 */ /* 0x000fe20000400000 */
[----:B------:R-:W-:Y:S01]  /*64c0*/  F2FP.F16.F32.PACK_AB R5, R7, R6 ;  /* 0x000000060705723e */ /* 0x000fe200000000ff */
[C---:B------:R-:W-:Y:S01]  /*64d0*/  FFMA R8, R35.reuse, R37, R8 ;  /* 0x0000002523087223 */ /* 0x040fe20000000008 */
[----:B------:R-:W-:Y:S01]  /*64e0*/  FFMA R9, R35, R38, R9 ;  /* 0x0000002623097223 */ /* 0x000fe20000000009 */
[C---:B------:R-:W-:Y:S01]  /*64f0*/  FMUL R11, R33.reuse, R11 ;  /* 0x0000000b210b7220 */ /* 0x040fe20000400000 */
[C---:B------:R-:W-:Y:S01]  /*6500*/  FMUL R0, R33.reuse, R12 ;  /* 0x0000000c21007220 */ /* 0x040fe20000400000 */
[----:B------:R-:W-:Y:S01]  /*6510*/  FMUL R2, R33, R13 ;  /* 0x0000000d21027220 */ /* 0x000fe20000400000 */
[----:B------:R-:W-:Y:S01]  /*6520*/  FFMA R10, R35, R39, R10 ;  /* 0x00000027230a7223 */ /* 0x000fe2000000000a */
[----:B------:R-:W-:Y:S01]  /*6530*/  FMUL R3, R33, R14 ;  /* 0x0000000e21037220 */ /* 0x000fe20000400000 */
[----:B------:R-:W-:Y:S01]  /*6540*/  F2FP.F16.F32.PACK_AB R6, R9, R8 ;  /* 0x000000080906723e */ /* 0x000fe200000000ff */
[----:B------:R-:W-:Y:S01]  /*6550*/  FFMA R11, R35, R40, R11 ;  /* 0x00000028230b7223 */ /* 0x000fe2000000000b */
[C---:B------:R-:W-:Y:S01]  /*6560*/  FMUL R15, R33.reuse, R15 ;  /* 0x0000000f210f7220 */ /* 0x040fe20000400000 */
[----:B------:R-:W-:Y:S01]  /*6570*/  FMUL R12, R33, R16 ;  /* 0x00000010210c7220 */ /* 0x000fe20000400000 */
[----:B------:R-:W-:Y:S01]  /*6580*/  FFMA R0, R35, R41, R0 ;  /* 0x0000002923007223 */ /* 0x000fe20000000000 */
[----:B------:R-:W-:Y:S01]  /*6590*/  MOV R8, UR43 ;  /* 0x0000002b00087c02 */ /* 0x000fe20008000f00 */
[----:B------:R-:W-:Y:S01]  /*65a0*/  FMUL R13, R33, R17 ;  /* 0x00000011210d7220 */ /* 0x000fe20000400000 */
[----:B------:R-:W-:Y:S01]  /*65b0*/  FFMA R2, R35, R42, R2 ;  /* 0x0000002a23027223 */ /* 0x000fe20000000002 */
[----:B------:R-:W-:Y:S01]  /*65c0*/  FMUL R14, R33, R18 ;  /* 0x00000012210e7220 */ /* 0x000fe20000400000 */
[C---:B------:R-:W-:Y:S01]  /*65d0*/  FFMA R3, R35.reuse, R43, R3 ;  /* 0x0000002b23037223 */ /* 0x040fe20000000003 */
[----:B------:R-:W-:Y:S01]  /*65e0*/  FFMA R15, R35, R44, R15 ;  /* 0x0000002c230f7223 */ /* 0x000fe2000000000f */
[----:B------:R-:W-:Y:S01]  /*65f0*/  FMUL R19, R33, R19 ;  /* 0x0000001321137220 */ /* 0x000fe20000400000 */
[C---:B------:R-:W-:Y:S01]  /*6600*/  FFMA R12, R35.reuse, R45, R12 ;  /* 0x0000002d230c7223 */ /* 0x040fe2000000000c */
        /* <DEDUP_REMOVED lines=23> */
[----:B------:R-:W-:Y:S02]  /*6780*/  UIADD3 UR5, UPT, UPT, UR41, 0x20, URZ ;  /* 0x0000002029057890 */ /* 0x000fe4000fffe0ff */
[----:B------:R-:W-:Y:S02]  /*6790*/  UIADD3 UR4, UPT, UPT, UR10, 0x200, URZ ;  /* 0x000002000a047890 */ /* 0x000fe4000fffe0ff */
[----:B------:R-:W-:Y:S01]  /*67a0*/  UIADD3.X UR9, UPT, UPT, URZ, UR55, URZ, UP0, !UPT ;  /* 0x00000037ff097290 */ /* 0x000fe200087fe4ff */
[----:B------:R-:W-:Y:S01]  /*67b0*/  UMOV UR6, UR42 ;  /* 0x0000002a00067c82 */ /* 0x000fe20008000000 */
[----:B------:R-:W-:Y:S07]  /*67c0*/  UMOV UR7, UR36 ;  /* 0x0000002400077c82 */ /* 0x000fee0008000000 */
[----:B------:R2:W-:Y:S02]  /*67d0*/  UTMASTG.3D [UR4], [UR8] ;  /* 0x00000004080073b5 */ /* 0x0005e40008010000 */
[----:B--2---:R0:W-:Y:S02]  /*67e0*/  UTMACMDFLUSH ;  /* 0x00000000000079b7 */ /* 0x0041e40000000000 */
.L_x_104:
[----:B------:R-:W-:Y:S05]  /*67f0*/  BSYNC.RECONVERGENT B0 ;  /* 0x0000000000007941 */ /* 0x000fea0003800200 */
.L_x_103:
[----:B------:R-:W-:Y:S01]  /*6800*/  UIADD3 UR43, UPT, UPT, UR43, 0x1, URZ ;  /* 0x000000012b2b7890 */ /* 0x000fe2000fffe0ff */
[----:B------:R-:W-:Y:S03]  /*6810*/  BSSY.RECONVERGENT B0, `(.L_x_105) ;  /* 0x0000008000007945 */ /* 0x000fe60003800200 */
[----:B------:R-:W-:Y:S04]  /*6820*/  UISETP.NE.AND UP0, UPT, UR43, 0x3, UPT ;  /* 0x000000032b00788c */ /* 0x000fe8000bf05270 */
[----:B------:R-:W-:Y:S02]  /*6830*/  UISETP.EQ.XOR UP1, UPT, UR40, 0x3, !UP0 ;  /* 0x000000032800788c */ /* 0x000fe4000c722a70 */
[----:B------:R-:W-:Y:S02]  /*6840*/  USEL UR56, UR43, URZ, UP0 ;  /* 0x000000ff2b387287 */ /* 0x000fe40008000000 */
[----:B------:R-:W-:Y:S04]  /*6850*/  USEL UR4, URZ, 0x1, !UP1 ;  /* 0x00000001ff047887 */ /* 0x000fe8000c800000 */
[----:B------:R-:W-:Y:S01]  /*6860*/  ULOP3.LUT UR51, UR51, UR4, URZ, 0x3c, !UPT ;  /* 0x0000000433337292 */ /* 0x000fe2000f8e3cff */
[----:B------:R-:W-:Y:S11]  /*6870*/  @P0 BRA `(.L_x_106) ;  /* 0x0000000000040947 */ /* 0x000ff60003800000 */
[----:B------:R-:W-:Y:S04]  /*6880*/  DEPBAR.LE SB0, 0x1 ;  /* 0x000080400000791a */ /* 0x000fe80000000000 */
.L_x_106:
[----:B------:R-:W-:Y:S05]  /*6890*/  BSYNC.RECONVERGENT B0 ;  /* 0x0000000000007941 */ /* 0x000fea0003800200 */
.L_x_105:
[----:B------:R-:W-:Y:S01]  /*68a0*/  BAR.SYNC.DEFER_BLOCKING 0x1, 0x80 ;  /* 0x0042000000007b1d */ /* 0x000fe20000010000 */
[----:B------:R-:W-:Y:S01]  /*68b0*/  UISETP.NE.AND UP0, UPT, UR50, -0x2, UPT ;  /* 0xfffffffe3200788c */ /* 0x000fe2000bf05270 */
[----:B------:R-:W-:Y:S08]  /*68c0*/  IADD3 R31, PT, PT, R31, 0x1, RZ ;  /* 0x000000011f1f7810 */ /* 0x000ff00007ffe0ff */
[----:B------:R-:W-:Y:S05]  /*68d0*/  BRA.U !UP0, `(.L_x_107) ;  /* 0x0000000108287547 */ /* 0x000fea000b800000 */
[----:B------:R-:W-:Y:S01]  /*68e0*/  ISETP.NE.AND P0, PT, R74, RZ, PT ;  /* 0x000000ff4a00720c */ /* 0x000fe20003f05270 */
[----:B------:R-:W-:Y:S01]  /*68f0*/  IMAD.U32 R2, RZ, RZ, UR49 ;  /* 0x00000031ff027e24 */ /* 0x000fe2000f8e00ff */
[----:B------:R-:W-:Y:S01]  /*6900*/  UIADD3 UR49, UPT, UPT, UR49, 0x1, URZ ;  /* 0x0000000131317890 */ /* 0x000fe2000fffe0ff */
[----:B------:R-:W-:Y:S03]  /*6910*/  IMAD.U32 R0, RZ, RZ, UR37 ;  /* 0x00000025ff007e24 */ /* 0x000fe6000f8e00ff */
[----:B------:R-:W-:Y:S04]  /*6920*/  UISETP.NE.AND UP0, UPT, UR49, 0x3, UPT ;  /* 0x000000033100788c */ /* 0x000fe8000bf05270 */
[----:B------:R-:W-:Y:S03]  /*6930*/  USEL UR49, UR49, URZ, UP0 ;  /* 0x000000ff31317287 */ /* 0x000fe60008000000 */
[----:B------:R-:W-:Y:S05]  /*6940*/  @P0 LEA R2, R2, UR48, 0x3 ;  /* 0x0000003002020c11 */ /* 0x000fea000f8e18ff */
[----:B------:R-:W-:Y:S05]  /*6950*/  @P0 VIADD R2, R2, 0x38 ;  /* 0x0000003802020836 */ /* 0x000fea0000000000 */
[----:B------:R-:W-:Y:S04]  /*6960*/  @P0 PRMT R0, R0, 0x654, R2 ;  /* 0x0000065400000816 */ /* 0x000fe80000000002 */
[----:B------:R2:W-:Y:S03]  /*6970*/  @P0 SYNCS.ARRIVE.TRANS64.RED.A1T0 RZ, [R0+URZ], RZ ;  /* 0x000000ff00ff09a7 */ /* 0x0005e600081004ff */
.L_x_107:
[----:B------:R-:W-:Y:S01]  /*6980*/  ISETP.NE.AND P2, PT, R71, RZ, PT ;  /* 0x000000ff4700720c */ /* 0x000fe20003f45270 */
[----:B------:R-:W-:Y:S01]  /*6990*/  UIADD3 UR50, UPT, UPT, UR50, 0x2, URZ ;  /* 0x0000000232327890 */ /* 0x000fe2000fffe0ff */
[----:B------:R-:W-:Y:S01]  /*69a0*/  ISETP.NE.AND P0, PT, R73, 0x2, PT ;  /* 0x000000024900780c */ /* 0x000fe20003f05270 */
[----:B------:R-:W-:Y:S01]  /*69b0*/  IMAD.IADD R20, R29, 0x1, R58 ;  /* 0x000000011d147824 */ /* 0x000fe200078e023a */
[----:B------:R-:W-:Y:S01]  /*69c0*/  ISETP.NE.AND P1, PT, R31, 0x4, PT ;  /* 0x000000041f00780c */ /* 0x000fe20003f25270 */
[----:B------:R-:W-:Y:S01]  /*69d0*/  IMAD.IADD R21, R30, 0x1, R59 ;  /* 0x000000011e157824 */ /* 0x000fe200078e023b */
[----:B------:R-:W-:Y:S02]  /*69e0*/  SEL R2, RZ, 0x1, P0 ;  /* 0x00000001ff027807 */ /* 0x000fe40000000000 */
[----:B--2---:R-:W-:Y:S02]  /*69f0*/  SEL R0, RZ, 0x1, P1 ;  /* 0x00000001ff007807 */ /* 0x004fe40000800000 */
[----:B------:R-:W-:Y:S02]  /*6a00*/  LOP3.LUT R67, R67, R2, RZ, 0x3c, !PT ;  /* 0x0000000243437212 */ /* 0x000fe400078e3cff */
[----:B------:R-:W-:Y:S02]  /*6a10*/  LOP3.LUT R68, R68, R0, RZ, 0x3c, !PT ;  /* 0x0000000044447212 */ /* 0x000fe400078e3cff */
[----:B------:R-:W-:Y:S02]  /*6a20*/  @P2 R2UR UR36, R66 ;  /* 0x00000000422422ca */ /* 0x000fe400000e0000 */
[----:B------:R-:W-:Y:S02]  /*6a30*/  SEL R73, R73, RZ, P0 ;  /* 0x000000ff49497207 */ /* 0x000fe40000000000 */
[----:B------:R-:W-:Y:S01]  /*6a40*/  SEL R31, R31, RZ, P1 ;  /* 0x000000ff1f1f7207 */ /* 0x000fe20000800000 */
[----:B------:R-:W-:Y:S10]  /*6a50*/  @P2 BRA `(.L_x_108) ;  /* 0xffffffdc00e02947 */ /* 0x000ff4000383ffff */
[----:B------:R-:W-:-:S09]  /*6a60*/  UISETP.NE.AND UP0, UPT, UR53, URZ, UPT ;  /* 0x000000ff3500728c */ /* 0x000fd2000bf05270 */
[----:B------:R-:W-:Y:S05]  /*6a70*/  BRA.U !UP0, `(.L_x_109) ;  /* 0x0000000108487547 */ /* 0x000fea000b800000 */
[----:B------:R-:W2:Y:S02]  /*6a80*/  LDCU.64 UR4, c[0x0][0x890] ;  /* 0x00011200ff0477ac */ /* 0x000ea40008000a00 */
[----:B--2---:R-:W-:-:S04]  /*6a90*/  UISETP.NE.U32.AND UP0, UPT, UR4, URZ, UPT ;  /* 0x000000ff0400728c */ /* 0x004fc8000bf05070 */
[----:B------:R-:W-:-:S09]  /*6aa0*/  UISETP.NE.AND.EX UP0, UPT, UR5, URZ, UPT, UP0 ;  /* 0x000000ff0500728c */ /* 0x000fd2000bf05300 */
[----:B------:R-:W-:Y:S05]  /*6ab0*/  BRA.U UP0, `(.L_x_110) ;  /* 0x00000001000c7547 */ /* 0x000fea000b800000 */
[----:B------:R-:W-:-:S13]  /*6ac0*/  FSETP.NEU.AND P0, PT, R35, RZ, PT ;  /* 0x000000ff2300720b */ /* 0x000fda0003f0d000 */
[----:B------:R-:W-:Y:S05]  /*6ad0*/  @!P0 EXIT ;  /* 0x000000000000894d */ /* 0x000fea0003800000 */
[----:B------:R-:W-:Y:S05]  /*6ae0*/  BRA `(.L_x_109) ;  /* 0x00000000002c7947 */ /* 0x000fea0003800000 */
.L_x_110:
[----:B------:R-:W-:Y:S01]  /*6af0*/  ISETP.NE.AND P0, PT, R72, RZ, PT ;  /* 0x000000ff4800720c */ /* 0x000fe20003f05270 */
[----:B------:R-:W-:-:S12]  /*6b00*/  BSSY.RECONVERGENT B0, `(.L_x_109) ;  /* 0x0000009000007945 */ /* 0x000fd80003800200 */
[----:B------:R-:W-:Y:S05]  /*6b10*/  @P0 BRA `(.L_x_111) ;  /* 0x0000000000140947 */ /* 0x000fea0003800000 */
[----:B------:R-:W2:Y:S02]  /*6b20*/  LDCU.64 UR4, c[0x0][0x888] ;  /* 0x00011100ff0477ac */ /* 0x000ea40008000a00 */
[----:B--2---:R-:W-:-:S04]  /*6b30*/  ISETP.NE.U32.AND P0, PT, RZ, UR4, PT ;  /* 0x00000004ff007c0c */ /* 0x004fc8000bf05070 */
[----:B------:R-:W-:-:S13]  /*6b40*/  ISETP.NE.AND.EX P0, PT, RZ, UR5, PT, P0 ;  /* 0x00000005ff007c0c */ /* 0x000fda000bf05300 */
[----:B------:R-:W-:Y:S05]  /*6b50*/  @!P0 EXIT ;  /* 0x000000000000894d */ /* 0x000fea0003800000 */
[----:B------:R-:W-:Y:S05]  /*6b60*/  BRA `(.L_x_112) ;  /* 0x0000000000087947 */ /* 0x000fea0003800000 */
.L_x_111:
[----:B------:R-:W-:-:S13]  /*6b70*/  FSETP.NEU.AND P0, PT, R35, RZ, PT ;  /* 0x000000ff2300720b */ /* 0x000fda0003f0d000 */
[----:B------:R-:W-:Y:S05]  /*6b80*/  @!P0 EXIT ;  /* 0x000000000000894d */ /* 0x000fea0003800000 */
.L_x_112:
[----:B------:R-:W-:Y:S05]  /*6b90*/  BSYNC.RECONVERGENT B0 ;  /* 0x0000000000007941 */ /* 0x000fea0003800200 */
.L_x_109:
[----:B------:R-:W-:Y:S01]  /*6ba0*/  ULEA UR4, UR49, UR48, 0x3 ;  /* 0x0000003031047291 */ /* 0x000fe2000f8e18ff */
[----:B------:R-:W-:-:S04]  /*6bb0*/  DEPBAR.LE SB0, 0x0 ;  /* 0x000080000000791a */ /* 0x000fc80000000000 */
[----:B------:R-:W-:-:S04]  /*6bc0*/  UIADD3 UR4, UPT, UPT, UR4, 0x38, URZ ;  /* 0x0000003804047890 */ /* 0x000fc8000fffe0ff */
[----:B------:R-:W-:-:S09]  /*6bd0*/  UPRMT UR4, UR37, 0x654, UR4 ;  /* 0x0000065425047896 */ /* 0x000fd20008000004 */
[----:B------:R-:W-:Y:S01]  /*6be0*/  SYNCS.ARRIVE.TRANS64.RED.A1T0 RZ, [UR4], RZ ;  /* 0x000000ffffff79a7 */ /* 0x000fe20008100404 */
[----:B------:R-:W-:Y:S05]  /*6bf0*/  EXIT ;  /* 0x000000000000794d */ /* 0x000fea0003800000 */
.L_x_19:
[----:B--2---:R2:W1:Y:S02]  /*6c00*/  SYNCS.PHASECHK.TRANS64.TRYWAIT P0, [R2+URZ+0xd0], R3 ;  /* 0x0000d003020075a7 */ /* 0x00446400080011ff */
[----:B-1----:R-:W-:Y:S05]  /*6c10*/  @!P0 NANOSLEEP.SYNCS 0x989680 ;  /* 0x009896800000895d */ /* 0x002fea0003900000 */
[----:B------:R-:W1:Y:S02]  /*6c20*/  @!P0 SYNCS.PHASECHK.TRANS64 P0, [R2+URZ+0xd0], R3 ;  /* 0x0000d003020085a7 */ /* 0x000e6400080010ff */
[----:B-1----:R-:W-:Y:S05]  /*6c30*/  @!P0 BRA `(.L_x_19) ;  /* 0xfffffffc00f08947 */ /* 0x002fea000383ffff */
[----:B------:R-:W-:Y:S05]  /*6c40*/  BRA `(.L_x_113) ;  /* 0xffffffa8004c7947 */ /* 0x000fea000383ffff */
.L_x_22:
[----:B-1----:R-:W-:-:S07]  /*6c50*/  MOV R2, UR33 ;  /* 0x0000002100027c02 */ /* 0x002fce0008000f00 */
.L_x_114:
[----:B-1----:R1:W2:Y:S02]  /*6c60*/  SYNCS.PHASECHK.TRANS64.TRYWAIT P0, [R2+URZ+0x10], R4 ;  /* 0x00001004020075a7 */ /* 0x0022a400080011ff */
[----:B--2---:R-:W-:Y:S05]  /*6c70*/  @!P0 NANOSLEEP.SYNCS 0x989680 ;  /* 0x009896800000895d */ /* 0x004fea0003900000 */
[----:B------:R-:W2:Y:S02]  /*6c80*/  @!P0 SYNCS.PHASECHK.TRANS64 P0, [R2+URZ+0x10], R4 ;  /* 0x00001004020085a7 */ /* 0x000ea400080010ff */
[----:B--2---:R-:W-:Y:S05]  /*6c90*/  @!P0 BRA `(.L_x_114) ;  /* 0xfffffffc00f08947 */ /* 0x004fea000383ffff */
[----:B------:R-:W-:Y:S05]  /*6ca0*/  BRA `(.L_x_21) ;  /* 0xffffffa8009c7947 */ /* 0x000fea000383ffff */
.L_x_28:
[----:B-1----:R-:W-:-:S07]  /*6cb0*/  MOV R2, UR17 ;  /* 0x0000001100027c02 */ /* 0x002fce0008000f00 */
.L_x_115:
[----:B-1----:R1:W2:Y:S02]  /*6cc0*/  SYNCS.PHASECHK.TRANS64.TRYWAIT P0, [R2+URZ+0x10], R4 ;  /* 0x00001004020075a7 */ /* 0x0022a400080011ff */
[----:B--2---:R-:W-:Y:S05]  /*6cd0*/  @!P0 NANOSLEEP.SYNCS 0x989680 ;  /* 0x009896800000895d */ /* 0x004fea0003900000 */
[----:B------:R-:W2:Y:S02]  /*6ce0*/  @!P0 SYNCS.PHASECHK.TRANS64 P0, [R2+URZ+0x10], R4 ;  /* 0x00001004020085a7 */ /* 0x000ea400080010ff */
[----:B--2---:R-:W-:Y:S05]  /*6cf0*/  @!P0 BRA `(.L_x_115) ;  /* 0xfffffffc00f08947 */ /* 0x004fea000383ffff */
[----:B------:R-:W-:Y:S05]  /*6d00*/  BRA `(.L_x_27) ;  /* 0xffffffac00407947 */ /* 0x000fea000383ffff */
.L_x_32:
[----:B-1----:R1:W2:Y:S02]  /*6d10*/  SYNCS.PHASECHK.TRANS64.TRYWAIT P0, [R2+URZ+0x60], R3 ;  /* 0x00006003020075a7 */ /* 0x0022a400080011ff */
[----:B--2---:R-:W-:Y:S05]  /*6d20*/  @!P0 NANOSLEEP.SYNCS 0x989680 ;  /* 0x009896800000895d */ /* 0x004fea0003900000 */
[----:B------:R-:W2:Y:S02]  /*6d30*/  @!P0 SYNCS.PHASECHK.TRANS64 P0, [R2+URZ+0x60], R3 ;  /* 0x00006003020085a7 */ /* 0x000ea400080010ff */
[----:B--2---:R-:W-:Y:S05]  /*6d40*/  @!P0 BRA `(.L_x_32) ;  /* 0xfffffffc00f08947 */ /* 0x004fea000383ffff */
[----:B------:R-:W-:Y:S05]  /*6d50*/  BRA `(.L_x_116) ;  /* 0xffffffac00cc7947 */ /* 0x000fea000383ffff */
.L_x_36:
[----:B----4-:R-:W-:-:S07]  /*6d60*/  MOV R0, UR4 ;  /* 0x0000000400007c02 */ /* 0x010fce0008000f00 */
.L_x_117:
[----:B-1----:R1:W2:Y:S02]  /*6d70*/  SYNCS.PHASECHK.TRANS64.TRYWAIT P0, [R0+URZ], R2 ;  /* 0x00000002000075a7 */ /* 0x0022a400080011ff */
[----:B--2---:R-:W-:Y:S05]  /*6d80*/  @!P0 NANOSLEEP.SYNCS 0x989680 ;  /* 0x009896800000895d */ /* 0x004fea0003900000 */
[----:B------:R-:W2:Y:S02]  /*6d90*/  @!P0 SYNCS.PHASECHK.TRANS64 P0, [R0+URZ], R2 ;  /* 0x00000002000085a7 */ /* 0x000ea400080010ff */
[----:B--2---:R-:W-:Y:S05]  /*6da0*/  @!P0 BRA `(.L_x_117) ;  /* 0xfffffffc00f08947 */ /* 0x004fea000383ffff */
[----:B------:R-:W-:Y:S05]  /*6db0*/  BRA `(.L_x_118) ;  /* 0xffffffb4003c7947 */ /* 0x000fea000383ffff */
.L_x_39:
[----:B-1----:R1:W2:Y:S02]  /*6dc0*/  SYNCS.PHASECHK.TRANS64.TRYWAIT P0, [R0+URZ+0xc0], R4 ;  /* 0x0000c004000075a7 */ /* 0x0022a400080011ff */
[----:B--2---:R-:W-:Y:S05]  /*6dd0*/  @!P0 NANOSLEEP.SYNCS 0x989680 ;  /* 0x009896800000895d */ /* 0x004fea0003900000 */
[----:B------:R-:W2:Y:S02]  /*6de0*/  @!P0 SYNCS.PHASECHK.TRANS64 P0, [R0+URZ+0xc0], R4 ;  /* 0x0000c004000085a7 */ /* 0x000ea400080010ff */
[----:B--2---:R-:W-:Y:S05]  /*6df0*/  @!P0 BRA `(.L_x_39) ;  /* 0xfffffffc00f08947 */ /* 0x004fea000383ffff */
[----:B------:R-:W-:Y:S05]  /*6e00*/  BRA `(.L_x_119) ;  /* 0xffffffb400987947 */ /* 0x000fea000383ffff */
.L_x_40:
[----:B------:R-:W-:-:S07]  /*6e10*/  MOV R0, UR5 ;  /* 0x0000000500007c02 */ /* 0x000fce0008000f00 */
.L_x_120:
[----:B-1----:R1:W2:Y:S02]  /*6e20*/  SYNCS.PHASECHK.TRANS64.TRYWAIT P0, [R0+URZ+0x70], R5 ;  /* 0x00007005000075a7 */ /* 0x0022a400080011ff */
[----:B--2---:R-:W-:Y:S05]  /*6e30*/  @!P0 NANOSLEEP.SYNCS 0x989680 ;  /* 0x009896800000895d */ /* 0x004fea0003900000 */
[----:B------:R-:W2:Y:S02]  /*6e40*/  @!P0 SYNCS.PHASECHK.TRANS64 P0, [R0+URZ+0x70], R5 ;  /* 0x00007005000085a7 */ /* 0x000ea400080010ff */
[----:B--2---:R-:W-:Y:S05]  /*6e50*/  @!P0 BRA `(.L_x_120) ;  /* 0xfffffffc00f08947 */ /* 0x004fea000383ffff */
[----:B------:R-:W-:Y:S05]  /*6e60*/  BRA `(.L_x_121) ;  /* 0xffffffb400a87947 */ /* 0x000fea000383ffff */
.L_x_41:
[----:B-1----:R1:W2:Y:S02]  /*6e70*/  SYNCS.PHASECHK.TRANS64.TRYWAIT P1, [R0+URZ+0x60], R4 ;  /* 0x00006004000075a7 */ /* 0x0022a400080211ff */
[----:B--2---:R-:W-:Y:S05]  /*6e80*/  @!P1 NANOSLEEP.SYNCS 0x989680 ;  /* 0x009896800000995d */ /* 0x004fea0003900000 */
[----:B------:R-:W2:Y:S02]  /*6e90*/  @!P1 SYNCS.PHASECHK.TRANS64 P1, [R0+URZ+0x60], R4 ;  /* 0x00006004000095a7 */ /* 0x000ea400080210ff */
[----:B--2---:R-:W-:Y:S05]  /*6ea0*/  @!P1 BRA `(.L_x_41) ;  /* 0xfffffffc00f09947 */ /* 0x004fea000383ffff */
[----:B------:R-:W-:Y:S05]  /*6eb0*/  BRA `(.L_x_122) ;  /* 0xffffffb400d87947 */ /* 0x000fea000383ffff */
.L_x_44:
[----:B------:R-:W-:-:S07]  /*6ec0*/  MOV R0, UR5 ;  /* 0x0000000500007c02 */ /* 0x000fce0008000f00 */
.L_x_123:
[----:B-1----:R1:W2:Y:S02]  /*6ed0*/  SYNCS.PHASECHK.TRANS64.TRYWAIT P0, [R0+URZ+0x70], R2 ;  /* 0x00007002000075a7 */ /* 0x0022a400080011ff */
[----:B--2---:R-:W-:Y:S05]  /*6ee0*/  @!P0 NANOSLEEP.SYNCS 0x989680 ;  /* 0x009896800000895d */ /* 0x004fea0003900000 */
[----:B------:R-:W2:Y:S02]  /*6ef0*/  @!P0 SYNCS.PHASECHK.TRANS64 P0, [R0+URZ+0x70], R2 ;  /* 0x00007002000085a7 */ /* 0x000ea400080010ff */
[----:B--2---:R-:W-:Y:S05]  /*6f00*/  @!P0 BRA `(.L_x_123) ;  /* 0xfffffffc00f08947 */ /* 0x004fea000383ffff */
[----:B------:R-:W-:Y:S05]  /*6f10*/  BRA `(.L_x_43) ;  /* 0xffffffb8002c7947 */ /* 0x000fea000383ffff */
.L_x_51:
[----:B-1----:R1:W2:Y:S02]  /*6f20*/  SYNCS.PHASECHK.TRANS64.TRYWAIT P1, [R0+URZ+0x60], R2 ;  /* 0x00006002000075a7 */ /* 0x0022a400080211ff */
[----:B--2---:R-:W-:Y:S05]  /*6f30*/  @!P1 NANOSLEEP.SYNCS 0x989680 ;  /* 0x009896800000995d */ /* 0x004fea0003900000 */
[----:B------:R-:W2:Y:S02]  /*6f40*/  @!P1 SYNCS.PHASECHK.TRANS64 P1, [R0+URZ+0x60], R2 ;  /* 0x00006002000095a7 */ /* 0x000ea400080210ff */
[----:B--2---:R-:W-:Y:S05]  /*6f50*/  @!P1 BRA `(.L_x_51) ;  /* 0xfffffffc00f09947 */ /* 0x004fea000383ffff */
[----:B------:R-:W-:Y:S05]  /*6f60*/  BRA `(.L_x_124) ;  /* 0xffffffbc009c7947 */ /* 0x000fea000383ffff */
.L_x_52:
[----:B------:R-:W-:-:S07]  /*6f70*/  MOV R2, UR7 ;  /* 0x0000000700027c02 */ /* 0x000fce0008000f00 */
.L_x_125:
[----:B-1----:R1:W2:Y:S02]  /*6f80*/  SYNCS.PHASECHK.TRANS64.TRYWAIT P0, [R2+URZ+0xa0], R0 ;  /* 0x0000a000020075a7 */ /* 0x0022a400080011ff */
[----:B--2---:R-:W-:Y:S05]  /*6f90*/  @!P0 NANOSLEEP.SYNCS 0x989680 ;  /* 0x009896800000895d */ /* 0x004fea0003900000 */
[----:B------:R-:W2:Y:S02]  /*6fa0*/  @!P0 SYNCS.PHASECHK.TRANS64 P0, [R2+URZ+0xa0], R0 ;  /* 0x0000a000020085a7 */ /* 0x000ea400080010ff */
[----:B--2---:R-:W-:Y:S05]  /*6fb0*/  @!P0 BRA `(.L_x_125) ;  /* 0xfffffffc00f08947 */ /* 0x004fea000383ffff */
[----:B------:R-:W-:Y:S05]  /*6fc0*/  BRA `(.L_x_126) ;  /* 0xffffffbc00ec7947 */ /* 0x000fea000383ffff */
.L_x_55:
[----:B------:R-:W-:Y:S07]  /*6fd0*/  MOV R0, UR6 ;  /* 0x0000000600007c02 */ /* 0x000fee0008000f00 */
.L_x_127:
[----:B-1----:R1:W2:Y:S02]  /*6fe0*/  SYNCS.PHASECHK.TRANS64.TRYWAIT P0, [R0+URZ], R2 ;  /* 0x00000002000075a7 */ /* 0x0022a400080011ff */
[----:B--2---:R-:W-:Y:S05]  /*6ff0*/  @!P0 NANOSLEEP.SYNCS 0x989680 ;  /* 0x009896800000895d */ /* 0x004fea0003900000 */
[----:B------:R-:W2:Y:S02]  /*7000*/  @!P0 SYNCS.PHASECHK.TRANS64 P0, [R0+URZ], R2 ;  /* 0x00000002000085a7 */ /* 0x000ea400080010ff */
[----:B--2---:R-:W-:Y:S05]  /*7010*/  @!P0 BRA `(.L_x_127) ;  /* 0xfffffffc00f08947 */ /* 0x004fea000383ffff */
[----:B------:R-:W-:Y:S05]  /*7020*/  BRA `(.L_x_54) ;  /* 0xffffffc000087947 */ /* 0x000fea000383ffff */
.L_x_58:
[----:B------:R-:W-:-:S07]  /*7030*/  MOV R0, UR6 ;  /* 0x0000000600007c02 */ /* 0x000fce0008000f00 */
.L_x_128:
[----:B--2---:R2:W4:Y:S02]  /*7040*/  SYNCS.PHASECHK.TRANS64.TRYWAIT P0, [R0+URZ], R2 ;  /* 0x00000002000075a7 */ /* 0x00452400080011ff */
[----:B----4-:R-:W-:Y:S05]  /*7050*/  @!P0 NANOSLEEP.SYNCS 0x989680 ;  /* 0x009896800000895d */ /* 0x010fea0003900000 */
[----:B------:R-:W4:Y:S02]  /*7060*/  @!P0 SYNCS.PHASECHK.TRANS64 P0, [R0+URZ], R2 ;  /* 0x00000002000085a7 */ /* 0x000f2400080010ff */
[----:B----4-:R-:W-:Y:S05]  /*7070*/  @!P0 BRA `(.L_x_128) ;  /* 0xfffffffc00f08947 */ /* 0x010fea000383ffff */
[----:B------:R-:W-:Y:S05]  /*7080*/  BRA `(.L_x_129) ;  /* 0xffffffc000e47947 */ /* 0x000fea000383ffff */
.L_x_59:
[----:B------:R-:W-:-:S07]  /*7090*/  MOV R0, UR6 ;  /* 0x0000000600007c02 */ /* 0x000fce0008000f00 */
.L_x_130:
[----:B-1----:R1:W2:Y:S02]  /*70a0*/  SYNCS.PHASECHK.TRANS64.TRYWAIT P0, [R0+URZ], R3 ;  /* 0x00000003000075a7 */ /* 0x0022a400080011ff */
[----:B--2---:R-:W-:Y:S05]  /*70b0*/  @!P0 NANOSLEEP.SYNCS 0x989680 ;  /* 0x009896800000895d */ /* 0x004fea0003900000 */
[----:B------:R-:W2:Y:S02]  /*70c0*/  @!P0 SYNCS.PHASECHK.TRANS64 P0, [R0+URZ], R3 ;  /* 0x00000003000085a7 */ /* 0x000ea400080010ff */
[----:B--2---:R-:W-:Y:S05]  /*70d0*/  @!P0 BRA `(.L_x_130) ;  /* 0xfffffffc00f08947 */ /* 0x004fea000383ffff */
[----:B------:R-:W-:Y:S05]  /*70e0*/  BRA `(.L_x_131) ;  /* 0xffffffc000f07947 */ /* 0x000fea000383ffff */
.L_x_60:
[----:B------:R-:W-:-:S07]  /*70f0*/  MOV R0, UR6 ;  /* 0x0000000600007c02 */ /* 0x000fce0008000f00 */
.L_x_132:
[----:B-1----:R1:W2:Y:S02]  /*7100*/  SYNCS.PHASECHK.TRANS64.TRYWAIT P0, [R0+URZ], R3 ;  /* 0x00000003000075a7 */ /* 0x0022a400080011ff */
[----:B--2---:R-:W-:Y:S05]  /*7110*/  @!P0 NANOSLEEP.SYNCS 0x989680 ;  /* 0x009896800000895d */ /* 0x004fea0003900000 */
[----:B------:R-:W2:Y:S02]  /*7120*/  @!P0 SYNCS.PHASECHK.TRANS64 P0, [R0+URZ], R3 ;  /* 0x00000003000085a7 */ /* 0x000ea400080010ff */
[----:B--2---:R-:W-:Y:S05]  /*7130*/  @!P0 BRA `(.L_x_132) ;  /* 0xfffffffc00f08947 */ /* 0x004fea000383ffff */
[----:B------:R-:W-:Y:S05]  /*7140*/  BRA `(.L_x_133) ;  /* 0xffffffc000fc7947 */ /* 0x000fea000383ffff */
.L_x_61:
[----:B-1----:R-:W-:-:S07]  /*7150*/  MOV R0, UR7 ;  /* 0x0000000700007c02 */ /* 0x002fce0008000f00 */
.L_x_134:
[----:B-1----:R1:W2:Y:S02]  /*7160*/  SYNCS.PHASECHK.TRANS64.TRYWAIT P0, [R0+URZ], R2 ;  /* 0x00000002000075a7 */ /* 0x0022a400080011ff */
[----:B--2---:R-:W-:Y:S05]  /*7170*/  @!P0 NANOSLEEP.SYNCS 0x989680 ;  /* 0x009896800000895d */ /* 0x004fea0003900000 */
[----:B------:R-:W2:Y:S02]  /*7180*/  @!P0 SYNCS.PHASECHK.TRANS64 P0, [R0+URZ], R2 ;  /* 0x00000002000085a7 */ /* 0x000ea400080010ff */
[----:B--2---:R-:W-:Y:S05]  /*7190*/  @!P0 BRA `(.L_x_134) ;  /* 0xfffffffc00f08947 */ /* 0x004fea000383ffff */
[----:B------:R-:W-:Y:S05]  /*71a0*/  BRA `(.L_x_135) ;  /* 0xffffffc400087947 */ /* 0x000fea000383ffff */
.L_x_66:
[----:B--2---:R2:W3:Y:S02]  /*71b0*/  SYNCS.PHASECHK.TRANS64.TRYWAIT P0, [R0+URZ+0x60], R2 ;  /* 0x00006002000075a7 */ /* 0x0044e400080011ff */
[----:B---3--:R-:W-:Y:S05]  /*71c0*/  @!P0 NANOSLEEP.SYNCS 0x989680 ;  /* 0x009896800000895d */ /* 0x008fea0003900000 */
[----:B------:R-:W3:Y:S02]  /*71d0*/  @!P0 SYNCS.PHASECHK.TRANS64 P0, [R0+URZ+0x60], R2 ;  /* 0x00006002000085a7 */ /* 0x000ee400080010ff */
[----:B---3--:R-:W-:Y:S05]  /*71e0*/  @!P0 BRA `(.L_x_66) ;  /* 0xfffffffc00f08947 */ /* 0x008fea000383ffff */
[----:B------:R-:W-:Y:S05]  /*71f0*/  BRA `(.L_x_136) ;  /* 0xffffffc800007947 */ /* 0x000fea000383ffff */
.L_x_69:
[----:B------:R-:W-:Y:S07]  /*7200*/  MOV R0, UR7 ;  /* 0x0000000700007c02 */ /* 0x000fee0008000f00 */
.L_x_137:
[----:B--2---:R2:W3:Y:S02]  /*7210*/  SYNCS.PHASECHK.TRANS64.TRYWAIT P0, [R0+URZ+0x58], R2 ;  /* 0x00005802000075a7 */ /* 0x0044e400080011ff */
[----:B---3--:R-:W-:Y:S05]  /*7220*/  @!P0 NANOSLEEP.SYNCS 0x989680 ;  /* 0x009896800000895d */ /* 0x008fea0003900000 */
[----:B------:R-:W3:Y:S02]  /*7230*/  @!P0 SYNCS.PHASECHK.TRANS64 P0, [R0+URZ+0x58], R2 ;  /* 0x00005802000085a7 */ /* 0x000ee400080010ff */
[----:B---3--:R-:W-:Y:S05]  /*7240*/  @!P0 BRA `(.L_x_137) ;  /* 0xfffffffc00f08947 */ /* 0x008fea000383ffff */
[----:B------:R-:W-:Y:S05]  /*7250*/  BRA `(.L_x_68) ;  /* 0xffffffc800e07947 */ /* 0x000fea000383ffff */
.L_x_72:
[----:B------:R-:W-:Y:S07]  /*7260*/  MOV R0, UR15 ;  /* 0x0000000f00007c02 */ /* 0x000fee0008000f00 */
.L_x_138:
[----:B-1----:R1:W2:Y:S02]  /*7270*/  SYNCS.PHASECHK.TRANS64.TRYWAIT P0, [R0+URZ+0x38], R9 ;  /* 0x00003809000075a7 */ /* 0x0022a400080011ff */
[----:B--2---:R-:W-:Y:S05]  /*7280*/  @!P0 NANOSLEEP.SYNCS 0x989680 ;  /* 0x009896800000895d */ /* 0x004fea0003900000 */
[----:B------:R-:W2:Y:S02]  /*7290*/  @!P0 SYNCS.PHASECHK.TRANS64 P0, [R0+URZ+0x38], R9 ;  /* 0x00003809000085a7 */ /* 0x000ea400080010ff */
[----:B--2---:R-:W-:Y:S05]  /*72a0*/  @!P0 BRA `(.L_x_138) ;  /* 0xfffffffc00f08947 */ /* 0x004fea000383ffff */
[----:B------:R-:W-:Y:S05]  /*72b0*/  BRA `(.L_x_139) ;  /* 0xffffffcc00587947 */ /* 0x000fea000383ffff */
.L_x_73:
[----:B------:R-:W-:Y:S07]  /*72c0*/  MOV R0, UR13 ;  /* 0x0000000d00007c02 */ /* 0x000fee0008000f00 */
.L_x_140:
[----:B-1----:R1:W2:Y:S02]  /*72d0*/  SYNCS.PHASECHK.TRANS64.TRYWAIT P0, [R0+URZ+0x38], R20 ;  /* 0x00003814000075a7 */ /* 0x0022a400080011ff */
[----:B--2---:R-:W-:Y:S05]  /*72e0*/  @!P0 NANOSLEEP.SYNCS 0x989680 ;  /* 0x009896800000895d */ /* 0x004fea0003900000 */
[----:B------:R-:W2:Y:S02]  /*72f0*/  @!P0 SYNCS.PHASECHK.TRANS64 P0, [R0+URZ+0x38], R20 ;  /* 0x00003814000085a7 */ /* 0x000ea400080010ff */
[----:B--2---:R-:W-:Y:S05]  /*7300*/  @!P0 BRA `(.L_x_140) ;  /* 0xfffffffc00f08947 */ /* 0x004fea000383ffff */
[----:B------:R-:W-:Y:S05]  /*7310*/  BRA `(.L_x_141) ;  /* 0xffffffcc00f87947 */ /* 0x000fea000383ffff */
.L_x_75:
[----:B------:R-:W-:-:S07]  /*7320*/  MOV R0, UR4 ;  /* 0x0000000400007c02 */ /* 0x000fce0008000f00 */
.L_x_142:
[----:B-1----:R1:W3:Y:S02]  /*7330*/  SYNCS.PHASECHK.TRANS64.TRYWAIT P0, [R0+URZ], R2 ;  /* 0x00000002000075a7 */ /* 0x0022e400080011ff */
[----:B---3--:R-:W-:Y:S05]  /*7340*/  @!P0 NANOSLEEP.SYNCS 0x989680 ;  /* 0x009896800000895d */ /* 0x008fea0003900000 */
[----:B------:R-:W3:Y:S02]  /*7350*/  @!P0 SYNCS.PHASECHK.TRANS64 P0, [R0+URZ], R2 ;  /* 0x00000002000085a7 */ /* 0x000ee400080010ff */
[----:B---3--:R-:W-:Y:S05]  /*7360*/  @!P0 BRA `(.L_x_142) ;  /* 0xfffffffc00f08947 */ /* 0x008fea000383ffff */
[----:B------:R-:W-:Y:S05]  /*7370*/  BRA `(.L_x_143) ;  /* 0xffffffd000847947 */ /* 0x000fea000383ffff */
.L_x_76:
[----:B------:R-:W-:-:S07]  /*7380*/  MOV R0, UR4 ;  /* 0x0000000400007c02 */ /* 0x000fce0008000f00 */
.L_x_144:
[----:B-1----:R1:W3:Y:S02]  /*7390*/  SYNCS.PHASECHK.TRANS64.TRYWAIT P0, [R0+URZ], R2 ;  /* 0x00000002000075a7 */ /* 0x0022e400080011ff */
[----:B---3--:R-:W-:Y:S05]  /*73a0*/  @!P0 NANOSLEEP.SYNCS 0x989680 ;  /* 0x009896800000895d */ /* 0x008fea0003900000 */
[----:B------:R-:W3:Y:S02]  /*73b0*/  @!P0 SYNCS.PHASECHK.TRANS64 P0, [R0+URZ], R2 ;  /* 0x00000002000085a7 */ /* 0x000ee400080010ff */
[----:B---3--:R-:W-:Y:S05]  /*73c0*/  @!P0 BRA `(.L_x_144) ;  /* 0xfffffffc00f08947 */ /* 0x008fea000383ffff */
[----:B------:R-:W-:Y:S05]  /*73d0*/  BRA `(.L_x_145) ;  /* 0xffffffd000907947 */ /* 0x000fea000383ffff */
.L_x_78:
[----:B--2---:R2:W4:Y:S02]  /*73e0*/  SYNCS.PHASECHK.TRANS64.TRYWAIT P0, [R0+URZ+0x60], R2 ;  /* 0x00006002000075a7 */ /* 0x00452400080011ff */
[----:B----4-:R-:W-:Y:S05]  /*73f0*/  @!P0 NANOSLEEP.SYNCS 0x989680 ;  /* 0x009896800000895d */ /* 0x010fea0003900000 */
[----:B------:R-:W4:Y:S02]  /*7400*/  @!P0 SYNCS.PHASECHK.TRANS64 P0, [R0+URZ+0x60], R2 ;  /* 0x00006002000085a7 */ /* 0x000f2400080010ff */
[----:B----4-:R-:W-:Y:S05]  /*7410*/  @!P0 BRA `(.L_x_78) ;  /* 0xfffffffc00f08947 */ /* 0x010fea000383ffff */
[----:B------:R-:W-:Y:S05]  /*7420*/  BRA `(.L_x_146) ;  /* 0xffffffd400807947 */ /* 0x000fea000383ffff */
.L_x_88:
[----:B-1----:R1:W3:Y:S02]  /*7430*/  SYNCS.PHASECHK.TRANS64.TRYWAIT P1, [R2+URZ+0x20], R4 ;  /* 0x00002004020075a7 */ /* 0x0022e400080211ff */
[----:B---3--:R-:W-:Y:S05]  /*7440*/  @!P1 NANOSLEEP.SYNCS 0x989680 ;  /* 0x009896800000995d */ /* 0x008fea0003900000 */
[----:B------:R-:W3:Y:S02]  /*7450*/  @!P1 SYNCS.PHASECHK.TRANS64 P1, [R2+URZ+0x20], R4 ;  /* 0x00002004020095a7 */ /* 0x000ee400080210ff */
[----:B---3--:R-:W-:Y:S05]  /*7460*/  @!P1 BRA `(.L_x_88) ;  /* 0xfffffffc00f09947 */ /* 0x008fea000383ffff */
[----:B------:R-:W-:Y:S05]  /*7470*/  BRA `(.L_x_87) ;  /* 0xffffffe000807947 */ /* 0x000fea000383ffff */
.L_x_90:
[----:B-1----:R1:W2:Y:S02]  /*7480*/  SYNCS.PHASECHK.TRANS64.TRYWAIT P0, [R44+URZ+0x80], R3 ;  /* 0x000080032c0075a7 */ /* 0x0022a400080011ff */
[----:B--2---:R-:W-:Y:S05]  /*7490*/  @!P0 NANOSLEEP.SYNCS 0x989680 ;  /* 0x009896800000895d */ /* 0x004fea0003900000 */
[----:B------:R-:W2:Y:S02]  /*74a0*/  @!P0 SYNCS.PHASECHK.TRANS64 P0, [R44+URZ+0x80], R3 ;  /* 0x000080032c0085a7 */ /* 0x000ea400080010ff */
[----:B--2---:R-:W-:Y:S05]  /*74b0*/  @!P0 BRA `(.L_x_90) ;  /* 0xfffffffc00f08947 */ /* 0x004fea000383ffff */
[----:B------:R-:W-:Y:S05]  /*74c0*/  BRA `(.L_x_89) ;  /* 0xffffffe000d07947 */ /* 0x000fea000383ffff */
.L_x_101:
[----:B-1----:R1:W2:Y:S02]  /*74d0*/  SYNCS.PHASECHK.TRANS64.TRYWAIT P0, [R2+URZ+0x20], R45 ;  /* 0x0000202d020075a7 */ /* 0x0022a400080011ff */
[----:B--2---:R-:W-:Y:S05]  /*74e0*/  @!P0 NANOSLEEP.SYNCS 0x989680 ;  /* 0x009896800000895d */ /* 0x004fea0003900000 */
[----:B------:R-:W2:Y:S02]  /*74f0*/  @!P0 SYNCS.PHASECHK.TRANS64 P0, [R2+URZ+0x20], R45 ;  /* 0x0000202d020085a7 */ /* 0x000ea400080010ff */
[----:B--2---:R-:W-:Y:S05]  /*7500*/  @!P0 BRA `(.L_x_101) ;  /* 0xfffffffc00f08947 */ /* 0x004fea000383ffff */
[----:B------:R-:W-:Y:S05]  /*7510*/  BRA `(.L_x_100) ;  /* 0xffffffe800e07947 */ /* 0x000fea000383ffff */
        .weak           $__internal_0_$__cuda_sm10x_tcgen05_guardrail_trap_col_being_dealloced_not_returned_by_alloc
        .type           $__internal_0_$__cuda_sm10x_tcgen05_guardrail_trap_col_being_dealloced_not_returned_by_alloc,@function
        .size           $__internal_0_$__cuda_sm10x_tcgen05_guardrail_trap_col_being_dealloced_not_returned_by_alloc,($__internal_1_$__cuda_sm10x_tcgen05_guardrail_trap_phase_invalid_during_alloc - $__internal_0_$__cuda_sm10x_tcgen05_guardrail_trap_col_being_dealloced_not_returned_by_alloc)
$__internal_0_$__cuda_sm10x_tcgen05_guardrail_trap_col_being_dealloced_not_returned_by_alloc:
[----:B------:R-:W-:Y:S05]  /*7520*/  BPT.TRAP 0x1 ;  /* 0x000000040000795c */ /* 0x000fea0000300000 */
[----:B------:R-:W-:-:S04]  /*7530*/  HFMA2 R3, -RZ, RZ, 0, 0 ;  /* 0x00000000ff037431 */ /* 0x000fc800000001ff */
[----:B------:R-:W-:Y:S05]  /*7540*/  RET.REL.NODEC R2 `(_ZN7cutlass13device_kernelINS_4gemm6kernel13GemmUniversalIN4cute5tupleIJiiiiEEENS1_10collective13CollectiveMmaINS1_35MainloopSm100TmaUmmaWarpSpecializedILi2ELi2ELi4ENS5_IJNS4_1CILi1EEESB_SB_EEEEENS5_IJNSA_ILi64EEESE_SE_EEENS_6half_tENS5_IJlSB_lEEESG_SH_NS4_8TiledMMAINS4_8MMA_AtomIJNS4_20SM100_MMA_F16BF16_SSISG_SG_fLi64ELi64ELNS4_4UMMA5MajorE0ELSM_0ELNSL_7ScaleInE0ELSN_0EEEEEENS4_6LayoutISC_NS5_IJNSA_ILi0EEESR_SR_EEEEENS5_IJNS4_10UnderscoreESU_SU_EEEEENS4_13SM90_TMA_LOADENS4_14ComposedLayoutINS4_7SwizzleILi3ELi4ELi3EEENS4_18smem_ptr_flag_bitsILi16EEENSQ_INS5_IJNSA_ILi8EEESE_EEENS5_IJSE_SB_EEEEEEEvNS4_8identityESX_S17_vS18_EENS_8epilogue10collective18CollectiveEpilogueINS1A_23Sm100TmaWarpSpecializedILi3ELi2ELi16ELb1ELb0EEEJSF_NS5_IJNSQ_ISE_SB_EENSQ_INSA_ILi32EEESB_EEEEESG_SH_SG_SH_NS1A_6fusion15FusionCallbacksIS1E_NS1J_17LinearCombinationISG_fSG_fLNS_15FloatRoundStyleE2EEESF_S1I_JEEENS4_5SM1004TMEM4LOAD26SM100_TMEM_LOAD_16dp256b4xESX_NSY_INSZ_ILi2ELi4ELi3EEES12_NSQ_INS5_IJS13_S1G_EEENS5_IJS1G_SB_EEEEEEENS4_17SM75_U32x4_LDSM_NENS4_14SM90_TMA_STOREES1X_NS4_17SM90_U32x4_STSM_NENS4_39AutoVectorizingCopyWithAssumedAlignmentILi128EEEEEEvvEEEEvNT_6ParamsE) ;  /* 0xffffff8802ac7950 */ /* 0x000fea0003c3ffff */
        .weak           $__internal_1_$__cuda_sm10x_tcgen05_guardrail_trap_phase_invalid_during_alloc
        .type           $__internal_1_$__cuda_sm10x_tcgen05_guardrail_trap_phase_invalid_during_alloc,@function
        .size           $__internal_1_$__cuda_sm10x_tcgen05_guardrail_trap_phase_invalid_during_alloc,($__internal_2_$__cuda_sm10x_tcgen05_guardrail_trap_unallocated_columns_being_dealloced - $__internal_1_$__cuda_sm10x_tcgen05_guardrail_trap_phase_invalid_during_alloc)
$__internal_1_$__cuda_sm10x_tcgen05_guardrail_trap_phase_invalid_during_alloc:
[----:B------:R-:W-:Y:S05]  /*7550*/  BPT.TRAP 0x1 ;  /* 0x000000040000795c */ /* 0x000fea0000300000 */
[----:B------:R-:W-:-:S04]  /*7560*/  MOV R3, 0x0 ;  /* 0x0000000000037802 */ /* 0x000fc80000000f00 */
[----:B------:R-:W-:Y:S05]  /*7570*/  RET.REL.NODEC R2 `(_ZN7cutlass13device_kernelINS_4gemm6kernel13GemmUniversalIN4cute5tupleIJiiiiEEENS1_10collective13CollectiveMmaINS1_35MainloopSm100TmaUmmaWarpSpecializedILi2ELi2ELi4ENS5_IJNS4_1CILi1EEESB_SB_EEEEENS5_IJNSA_ILi64EEESE_SE_EEENS_6half_tENS5_IJlSB_lEEESG_SH_NS4_8TiledMMAINS4_8MMA_AtomIJNS4_20SM100_MMA_F16BF16_SSISG_SG_fLi64ELi64ELNS4_4UMMA5MajorE0ELSM_0ELNSL_7ScaleInE0ELSN_0EEEEEENS4_6LayoutISC_NS5_IJNSA_ILi0EEESR_SR_EEEEENS5_IJNS4_10UnderscoreESU_SU_EEEEENS4_13SM90_TMA_LOADENS4_14ComposedLayoutINS4_7SwizzleILi3ELi4ELi3EEENS4_18smem_ptr_flag_bitsILi16EEENSQ_INS5_IJNSA_ILi8EEESE_EEENS5_IJSE_SB_EEEEEEEvNS4_8identityESX_S17_vS18_EENS_8epilogue10collective18CollectiveEpilogueINS1A_23Sm100TmaWarpSpecializedILi3ELi2ELi16ELb1ELb0EEEJSF_NS5_IJNSQ_ISE_SB_EENSQ_INSA_ILi32EEESB_EEEEESG_SH_SG_SH_NS1A_6fusion15FusionCallbacksIS1E_NS1J_17LinearCombinationISG_fSG_fLNS_15FloatRoundStyleE2EEESF_S1I_JEEENS4_5SM1004TMEM4LOAD26SM100_TMEM_LOAD_16dp256b4xESX_NSY_INSZ_ILi2ELi4ELi3EEES12_NSQ_INS5_IJS13_S1G_EEENS5_IJS1G_SB_EEEEEEENS4_17SM75_U32x4_LDSM_NENS4_14SM90_TMA_STOREES1X_NS4_17SM90_U32x4_STSM_NENS4_39AutoVectorizingCopyWithAssumedAlignmentILi128EEEEEEvvEEEEvNT_6ParamsE) ;  /* 0xffffff8802a07950 */ /* 0x000fea0003c3ffff */
        .weak           $__internal_2_$__cuda_sm10x_tcgen05_guardrail_trap_unallocated_columns_being_dealloced
        .type           $__internal_2_$__cuda_sm10x_tcgen05_guardrail_trap_unallocated_columns_being_dealloced,@function
        .size           $__internal_2_$__cuda_sm10x_tcgen05_guardrail_trap_unallocated_columns_being_dealloced,(.L_x_148 - $__internal_2_$__cuda_sm10x_tcgen05_guardrail_trap_unallocated_columns_being_dealloced)
$__internal_2_$__cuda_sm10x_tcgen05_guardrail_trap_unallocated_columns_being_dealloced:
[----:B------:R-:W-:Y:S05]  /*7580*/  BPT.TRAP 0x1 ;  /* 0x000000040000795c */ /* 0x000fea0000300000 */
[----:B------:R-:W-:-:S04]  /*7590*/  HFMA2 R3, -RZ, RZ, 0, 0 ;  /* 0x00000000ff037431 */ /* 0x000fc800000001ff */
[----:B------:R-:W-:Y:S05]  /*75a0*/  RET.REL.NODEC R2 `(_ZN7cutlass13device_kernelINS_4gemm6kernel13GemmUniversalIN4cute5tupleIJiiiiEEENS1_10collective13CollectiveMmaINS1_35MainloopSm100TmaUmmaWarpSpecializedILi2ELi2ELi4ENS5_IJNS4_1CILi1EEESB_SB_EEEEENS5_IJNSA_ILi64EEESE_SE_EEENS_6half_tENS5_IJlSB_lEEESG_SH_NS4_8TiledMMAINS4_8MMA_AtomIJNS4_20SM100_MMA_F16BF16_SSISG_SG_fLi64ELi64ELNS4_4UMMA5MajorE0ELSM_0ELNSL_7ScaleInE0ELSN_0EEEEEENS4_6LayoutISC_NS5_IJNSA_ILi0EEESR_SR_EEEEENS5_IJNS4_10UnderscoreESU_SU_EEEEENS4_13SM90_TMA_LOADENS4_14ComposedLayoutINS4_7SwizzleILi3ELi4ELi3EEENS4_18smem_ptr_flag_bitsILi16EEENSQ_INS5_IJNSA_ILi8EEESE_EEENS5_IJSE_SB_EEEEEEEvNS4_8identityESX_S17_vS18_EENS_8epilogue10collective18CollectiveEpilogueINS1A_23Sm100TmaWarpSpecializedILi3ELi2ELi16ELb1ELb0EEEJSF_NS5_IJNSQ_ISE_SB_EENSQ_INSA_ILi32EEESB_EEEEESG_SH_SG_SH_NS1A_6fusion15FusionCallbacksIS1E_NS1J_17LinearCombinationISG_fSG_fLNS_15FloatRoundStyleE2EEESF_S1I_JEEENS4_5SM1004TMEM4LOAD26SM100_TMEM_LOAD_16dp256b4xESX_NSY_INSZ_ILi2ELi4ELi3EEES12_NSQ_INS5_IJS13_S1G_EEENS5_IJS1G_SB_EEEEEEENS4_17SM75_U32x4_LDSM_NENS4_14SM90_TMA_STOREES1X_NS4_17SM90_U32x4_STSM_NENS4_39AutoVectorizingCopyWithAssumedAlignmentILi128EEEEEEvvEEEEvNT_6ParamsE) ;  /* 0xffffff8802947950 */ /* 0x000fea0003c3ffff */
.L_x_147:
[----:B------:R-:W-:-:S00]  /*75b0*/  BRA `(.L_x_147) ;  /* 0xfffffffc00fc7947 */ /* 0x000fc0000383ffff */
[----:B------:R-:W-:-:S00]  /*75c0*/  NOP ;  /* 0x0000000000007918 */ /* 0x000fc00000000000 */
        /* <DEDUP_REMOVED lines=11> */
.L_x_148:


//--------------------- .nv.global.init           --------------------------
	.section	.nv.global.init,"aw",@progbits
.nv.global.init:
	.type		$str$27,@object
	.size		$str$27,($str$28 - $str$27)
$str$27:
        /*0000*/ 	.byte	0x28, 0x61, 0x64, 0x64, 0x72, 0x65, 0x73, 0x73, 0x20, 0x26, 0x20, 0x6d, 0x61, 0x73, 0x6b, 0x29
        /*0010*/ 	.byte	0x20, 0x3d, 0x3d, 0x20, 0x30, 0x00
	.type		$str$28,@object
	.size		$str$28,($str$26 - $str$28)
$str$28:
        /*0016*/ 	.byte	0x2f, 0x74, 0x6d, 0x70, 0x2f, 0x63, 0x75, 0x74, 0x6c, 0x61, 0x73, 0x73, 0x5f, 0x73, 0x77, 0x65
        /*0026*/ 	.byte	0x65, 0x70, 0x5f, 0x73, 0x72, 0x63, 0x2f, 0x69, 0x6e, 0x63, 0x6c, 0x75, 0x64, 0x65, 0x2f, 0x63
        /*0036*/ 	.byte	0x75, 0x74, 0x65, 0x2f, 0x70, 0x6f, 0x69, 0x6e, 0x74, 0x65, 0x72, 0x5f, 0x66, 0x6c, 0x61, 0x67
        /*0046*/ 	.byte	0x67, 0x65, 0x64, 0x2e, 0x68, 0x70, 0x70, 0x00
	.type		$str$26,@object
	.size		$str$26,($str$25 - $str$26)
$str$26:
        /*004e*/ 	.byte	0x2f, 0x74, 0x6d, 0x70, 0x2f, 0x63, 0x75, 0x74, 0x6c, 0x61, 0x73, 0x73, 0x5f, 0x73, 0x77, 0x65
        /*005e*/ 	.byte	0x65, 0x70, 0x5f, 0x73, 0x72, 0x63, 0x2f, 0x69, 0x6e, 0x63, 0x6c, 0x75, 0x64, 0x65, 0x2f, 0x63
        /*006e*/ 	.byte	0x75, 0x74, 0x65, 0x2f, 0x61, 0x74, 0x6f, 0x6d, 0x2f, 0x63, 0x6f, 0x70, 0x79, 0x5f, 0x74, 0x72
        /*007e*/ 	.byte	0x61, 0x69, 0x74, 0x73, 0x5f, 0x73, 0x6d, 0x31, 0x30, 0x30, 0x2e, 0x68, 0x70, 0x70, 0x00
	.type		$str$25,@object
	.size		$str$25,(__unnamed_1 - $str$25)
$str$25:
        /*008d*/ 	.byte	0x28, 0x28, 0x75, 0x69, 0x6e, 0x74, 0x33, 0x32, 0x5f, 0x74, 0x28, 0x74, 0x68, 0x72, 0x65, 0x61
        /*009d*/ 	.byte	0x64, 0x49, 0x64, 0x78, 0x2e, 0x78, 0x29, 0x20, 0x2f, 0x20, 0x33, 0x32, 0x29, 0x20, 0x25, 0x20
        /*00ad*/ 	.byte	0x34, 0x29, 0x20, 0x3d, 0x3d, 0x20, 0x28, 0x28, 0x28, 0x74, 0x6d, 0x65, 0x6d, 0x5f, 0x61, 0x64
        /*00bd*/ 	.byte	0x64, 0x72, 0x20, 0x3e, 0x3e, 0x20, 0x31, 0x36, 0x29, 0x20, 0x2f, 0x20, 0x33, 0x32, 0x29, 0x20
        /*00cd*/ 	.byte	0x25, 0x20, 0x34, 0x29, 0x00
	.type		__unnamed_1,@object
	.size		__unnamed_1,(__unnamed_2 - __unnamed_1)
__unnamed_1:
        /*00d2*/ 	.byte	0x61, 0x75, 0x74, 0x6f, 0x20, 0x63, 0x75, 0x74, 0x65, 0x3a, 0x3a, 0x61, 0x73, 0x5f, 0x70, 0x6f
        /* <DEDUP_REMOVED lines=24> */
        /*0262*/ 	.byte	0x3e, 0x3e, 0x3e, 0x5d, 0x00
	.type		__unnamed_2,@object
	.size		__unnamed_2,(.L_2 - __unnamed_2)
__unnamed_2:
        /* <DEDUP_REMOVED lines=46> */
.L_2:


//--------------------- .nv.shared._ZN7cutlass13device_kernelINS_4gemm6kernel13GemmUniversalIN4cute5tupleIJiiiiEEENS1_10collective13CollectiveMmaINS1_35MainloopSm100TmaUmmaWarpSpecializedILi2ELi2ELi4ENS5_IJNS4_1CILi1EEESB_SB_EEEEENS5_IJNSA_ILi64EEESE_SE_EEENS_6half_tENS5_IJlSB_lEEESG_SH_NS4_8TiledMMAINS4_8MMA_AtomIJNS4_20SM100_MMA_F16BF16_SSISG_SG_fLi64ELi64ELNS4_4UMMA5MajorE0ELSM_0ELNSL_7ScaleInE0ELSN_0EEEEEENS4_6LayoutISC_NS5_IJNSA_ILi0EEESR_SR_EEEEENS5_IJNS4_10UnderscoreESU_SU_EEEEENS4_13SM90_TMA_LOADENS4_14ComposedLayoutINS4_7SwizzleILi3ELi4ELi3EEENS4_18smem_ptr_flag_bitsILi16EEENSQ_INS5_IJNSA_ILi8EEESE_EEENS5_IJSE_SB_EEEEEEEvNS4_8identityESX_S17_vS18_EENS_8epilogue10collective18CollectiveEpilogueINS1A_23Sm100TmaWarpSpecializedILi3ELi2ELi16ELb1ELb0EEEJSF_NS5_IJNSQ_ISE_SB_EENSQ_INSA_ILi32EEESB_EEEEESG_SH_SG_SH_NS1A_6fusion15FusionCallbacksIS1E_NS1J_17LinearCombinationISG_fSG_fLNS_15FloatRoundStyleE2EEESF_S1I_JEEENS4_5SM1004TMEM4LOAD26SM100_TMEM_LOAD_16dp256b4xESX_NSY_INSZ_ILi2ELi4ELi3EEES12_NSQ_INS5_IJS13_S1G_EEENS5_IJS1G_SB_EEEEEEENS4_17SM75_U32x4_LDSM_NENS4_14SM90_TMA_STOREES1X_NS4_17SM90_U32x4_STSM_NENS4_39AutoVectorizingCopyWithAssumedAlignmentILi128EEEEEEvvEEEEvNT_6ParamsE --------------------------
	.section	.nv.shared._ZN7cutlass13device_kernelINS_4gemm6kernel13GemmUniversalIN4cute5tupleIJiiiiEEENS1_10collective13CollectiveMmaINS1_35MainloopSm100TmaUmmaWarpSpecializedILi2ELi2ELi4ENS5_IJNS4_1CILi1EEESB_SB_EEEEENS5_IJNSA_ILi64EEESE_SE_EEENS_6half_tENS5_IJlSB_lEEESG_SH_NS4_8TiledMMAINS4_8MMA_AtomIJNS4_20SM100_MMA_F16BF16_SSISG_SG_fLi64ELi64ELNS4_4UMMA5MajorE0ELSM_0ELNSL_7ScaleInE0ELSN_0EEEEEENS4_6LayoutISC_NS5_IJNSA_ILi0EEESR_SR_EEEEENS5_IJNS4_10UnderscoreESU_SU_EEEEENS4_13SM90_TMA_LOADENS4_14ComposedLayoutINS4_7SwizzleILi3ELi4ELi3EEENS4_18smem_ptr_flag_bitsILi16EEENSQ_INS5_IJNSA_ILi8EEESE_EEENS5_IJSE_SB_EEEEEEEvNS4_8identityESX_S17_vS18_EENS_8epilogue10collective18CollectiveEpilogueINS1A_23Sm100TmaWarpSpecializedILi3ELi2ELi16ELb1ELb0EEEJSF_NS5_IJNSQ_ISE_SB_EENSQ_INSA_ILi32EEESB_EEEEESG_SH_SG_SH_NS1A_6fusion15FusionCallbacksIS1E_NS1J_17LinearCombinationISG_fSG_fLNS_15FloatRoundStyleE2EEESF_S1I_JEEENS4_5SM1004TMEM4LOAD26SM100_TMEM_LOAD_16dp256b4xESX_NSY_INSZ_ILi2ELi4ELi3EEES12_NSQ_INS5_IJS13_S1G_EEENS5_IJS1G_SB_EEEEEEENS4_17SM75_U32x4_LDSM_NENS4_14SM90_TMA_STOREES1X_NS4_17SM90_U32x4_STSM_NENS4_39AutoVectorizingCopyWithAssumedAlignmentILi128EEEEEEvvEEEEvNT_6ParamsE,"aw",@nobits
	.sectionflags	@""
	.align	16
	.zero		1024


//--------------------- .nv.shared.reserved.0     --------------------------
	.section	.nv.shared.reserved.0,"aw",@nobits
	.weak		__nv_reservedSMEM_offset_0_alias
	.size		__nv_reservedSMEM_offset_0_alias, 0, 64
	.other		__nv_reservedSMEM_offset_0_alias,@"STO_CUDA_RESERVED_SHARED STV_DEFAULT"
__nv_reservedSMEM_offset_0_alias:
	.zero		0
.nv.shared.reserved.0:
	.zero		64
	.weak		__nv_reservedSMEM_tcgen05_partition
	.type		__nv_reservedSMEM_tcgen05_partition,@object
	.size		__nv_reservedSMEM_tcgen05_partition,(.L_0 - __nv_reservedSMEM_tcgen05_partition)
__nv_reservedSMEM_tcgen05_partition:
	.zero		32
.L_0:


//--------------------- .nv.global                --------------------------
	.section	.nv.global,"aw",@nobits
.nv.global:
	.type		_ZN40_INTERNAL_d6a081b4_4_k_cu_7b6500d2_228884cute1_E,@object
	.size		_ZN40_INTERNAL_d6a081b4_4_k_cu_7b6500d2_228884cute1_E,(_ZN40_INTERNAL_d6a081b4_4_k_cu_7b6500d2_228884cuda3std3__45__cpo6cbeginE - _ZN40_INTERNAL_d6a081b4_4_k_cu_7b6500d2_228884cute1_E)
_ZN40_INTERNAL_d6a081b4_4_k_cu_7b6500d2_228884cute1_E:
	.zero		1
	.type		_ZN40_INTERNAL_d6a081b4_4_k_cu_7b6500d2_228884cuda3std3__45__cpo6cbeginE,@object
	.size		_ZN40_INTERNAL_d6a081b4_4_k_cu_7b6500d2_228884cuda3std3__45__cpo6cbeginE,(_ZN40_INTERNAL_d6a081b4_4_k_cu_7b6500d2_228884cuda3std3__48in_placeE - _ZN40_INTERNAL_d6a081b4_4_k_cu_7b6500d2_228884cuda3std3__45__cpo6cbeginE)
_ZN40_INTERNAL_d6a081b4_4_k_cu_7b6500d2_228884cuda3std3__45__cpo6cbeginE:
	.zero		1
	.type		_ZN40_INTERNAL_d6a081b4_4_k_cu_7b6500d2_228884cuda3std3__48in_placeE,@object
	.size		_ZN40_INTERNAL_d6a081b4_4_k_cu_7b6500d2_228884cuda3std3__48in_placeE,(_ZN40_INTERNAL_d6a081b4_4_k_cu_7b6500d2_228884cuda3std6ranges3__45__cpo9iter_moveE - _ZN40_INTERNAL_d6a081b4_4_k_cu_7b6500d2_228884cuda3std3__48in_placeE)
_ZN40_INTERNAL_d6a081b4_4_k_cu_7b6500d2_228884cuda3std3__48in_placeE:
	.zero		1
	.type		_ZN40_INTERNAL_d6a081b4_4_k_cu_7b6500d2_228884cuda3std6ranges3__45__cpo9iter_moveE,@object
	.size		_ZN40_INTERNAL_d6a081b4_4_k_cu_7b6500d2_228884cuda3std6ranges3__45__cpo9iter_moveE,(_ZN40_INTERNAL_d6a081b4_4_k_cu_7b6500d2_228884cuda3std3__45__cpo5beginE - _ZN40_INTERNAL_d6a081b4_4_k_cu_7b6500d2_228884cuda3std6ranges3__45__cpo9iter_moveE)
_ZN40_INTERNAL_d6a081b4_4_k_cu_7b6500d2_228884cuda3std6ranges3__45__cpo9iter_moveE:
	.zero		1
	.type		_ZN40_INTERNAL_d6a081b4_4_k_cu_7b6500d2_228884cuda3std3__45__cpo5beginE,@object
	.size		_ZN40_INTERNAL_d6a081b4_4_k_cu_7b6500d2_228884cuda3std3__45__cpo5beginE,(_ZN40_INTERNAL_d6a081b4_4_k_cu_7b6500d2_228884cuda3std3__442_GLOBAL__N__d6a081b4_4_k_cu_7b6500d2_228886ignoreE - _ZN40_INTERNAL_d6a081b4_4_k_cu_7b6500d2_228884cuda3std3__45__cpo5beginE)
_ZN40_INTERNAL_d6a081b4_4_k_cu_7b6500d2_228884cuda3std3__45__cpo5beginE:
	.zero		1
	.type		_ZN40_INTERNAL_d6a081b4_4_k_cu_7b6500d2_228884cuda3std3__442_GLOBAL__N__d6a081b4_4_k_cu_7b6500d2_228886ignoreE,@object
	.size		_ZN40_INTERNAL_d6a081b4_4_k_cu_7b6500d2_228884cuda3std3__442_GLOBAL__N__d6a081b4_4_k_cu_7b6500d2_228886ignoreE,(_ZN40_INTERNAL_d6a081b4_4_k_cu_7b6500d2_228884cute7productE - _ZN40_INTERNAL_d6a081b4_4_k_cu_7b6500d2_228884cuda3std3__442_GLOBAL__N__d6a081b4_4_k_cu_7b6500d2_228886ignoreE)
_ZN40_INTERNAL_d6a081b4_4_k_cu_7b6500d2_228884cuda3std3__442_GLOBAL__N__d6a081b4_4_k_cu_7b6500d2_228886ignoreE:
	.zero		1
	.type		_ZN40_INTERNAL_d6a081b4_4_k_cu_7b6500d2_228884cute7productE,@object
	.size		_ZN40_INTERNAL_d6a081b4_4_k_cu_7b6500d2_228884cute7productE,(_ZN40_INTERNAL_d6a081b4_4_k_cu_7b6500d2_228884cuda3std3__45__cpo3endE - _ZN40_INTERNAL_d6a081b4_4_k_cu_7b6500d2_228884cute7productE)
_ZN40_INTERNAL_d6a081b4_4_k_cu_7b6500d2_228884cute7productE:
	.zero		1
	.type		_ZN40_INTERNAL_d6a081b4_4_k_cu_7b6500d2_228884cuda3std3__45__cpo3endE,@object
	.size		_ZN40_INTERNAL_d6a081b4_4_k_cu_7b6500d2_228884cuda3std3__45__cpo3endE,(_ZN40_INTERNAL_d6a081b4_4_k_cu_7b6500d2_228884cuda3std3__419piecewise_constructE - _ZN40_INTERNAL_d6a081b4_4_k_cu_7b6500d2_228884cuda3std3__45__cpo3endE)
_ZN40_INTERNAL_d6a081b4_4_k_cu_7b6500d2_228884cuda3std3__45__cpo3endE:
	.zero		1
	.type		_ZN40_INTERNAL_d6a081b4_4_k_cu_7b6500d2_228884cuda3std3__419piecewise_constructE,@object
	.size		_ZN40_INTERNAL_d6a081b4_4_k_cu_7b6500d2_228884cuda3std3__419piecewise_constructE,(_ZN40_INTERNAL_d6a081b4_4_k_cu_7b6500d2_228884cuda3std3__45__cpo4cendE - _ZN40_INTERNAL_d6a081b4_4_k_cu_7b6500d2_228884cuda3std3__419piecewise_constructE)
_ZN40_INTERNAL_d6a081b4_4_k_cu_7b6500d2_228884cuda3std3__419piecewise_constructE:
	.zero		1
	.type		_ZN40_INTERNAL_d6a081b4_4_k_cu_7b6500d2_228884cuda3std3__45__cpo4cendE,@object
	.size		_ZN40_INTERNAL_d6a081b4_4_k_cu_7b6500d2_228884cuda3std3__45__cpo4cendE,(_ZN40_INTERNAL_d6a081b4_4_k_cu_7b6500d2_228884cuda3std6ranges3__45__cpo4swapE - _ZN40_INTERNAL_d6a081b4_4_k_cu_7b6500d2_228884cuda3std3__45__cpo4cendE)
_ZN40_INTERNAL_d6a081b4_4_k_cu_7b6500d2_228884cuda3std3__45__cpo4cendE:
	.zero		1
	.type		_ZN40_INTERNAL_d6a081b4_4_k_cu_7b6500d2_228884cuda3std6ranges3__45__cpo4swapE,@object
	.size		_ZN40_INTERNAL_d6a081b4_4_k_cu_7b6500d2_228884cuda3std6ranges3__45__cpo4swapE,(.L_10 - _ZN40_INTERNAL_d6a081b4_4_k_cu_7b6500d2_228884cuda3std6ranges3__45__cpo4swapE)
_ZN40_INTERNAL_d6a081b4_4_k_cu_7b6500d2_228884cuda3std6ranges3__45__cpo4swapE:
	.zero		1
.L_10:


//--------------------- .nv.constant0._ZN7cutlass13device_kernelINS_4gemm6kernel13GemmUniversalIN4cute5tupleIJiiiiEEENS1_10collective13CollectiveMmaINS1_35MainloopSm100TmaUmmaWarpSpecializedILi2ELi2ELi4ENS5_IJNS4_1CILi1EEESB_SB_EEEEENS5_IJNSA_ILi64EEESE_SE_EEENS_6half_tENS5_IJlSB_lEEESG_SH_NS4_8TiledMMAINS4_8MMA_AtomIJNS4_20SM100_MMA_F16BF16_SSISG_SG_fLi64ELi64ELNS4_4UMMA5MajorE0ELSM_0ELNSL_7ScaleInE0ELSN_0EEEEEENS4_6LayoutISC_NS5_IJNSA_ILi0EEESR_SR_EEEEENS5_IJNS4_10UnderscoreESU_SU_EEEEENS4_13SM90_TMA_LOADENS4_14ComposedLayoutINS4_7SwizzleILi3ELi4ELi3EEENS4_18smem_ptr_flag_bitsILi16EEENSQ_INS5_IJNSA_ILi8EEESE_EEENS5_IJSE_SB_EEEEEEEvNS4_8identityESX_S17_vS18_EENS_8epilogue10collective18CollectiveEpilogueINS1A_23Sm100TmaWarpSpecializedILi3ELi2ELi16ELb1ELb0EEEJSF_NS5_IJNSQ_ISE_SB_EENSQ_INSA_ILi32EEESB_EEEEESG_SH_SG_SH_NS1A_6fusion15FusionCallbacksIS1E_NS1J_17LinearCombinationISG_fSG_fLNS_15FloatRoundStyleE2EEESF_S1I_JEEENS4_5SM1004TMEM4LOAD26SM100_TMEM_LOAD_16dp256b4xESX_NSY_INSZ_ILi2ELi4ELi3EEES12_NSQ_INS5_IJS13_S1G_EEENS5_IJS1G_SB_EEEEEEENS4_17SM75_U32x4_LDSM_NENS4_14SM90_TMA_STOREES1X_NS4_17SM90_U32x4_STSM_NENS4_39AutoVectorizingCopyWithAssumedAlignmentILi128EEEEEEvvEEEEvNT_6ParamsE --------------------------
	.section	.nv.constant0._ZN7cutlass13device_kernelINS_4gemm6kernel13GemmUniversalIN4cute5tupleIJiiiiEEENS1_10collective13CollectiveMmaINS1_35MainloopSm100TmaUmmaWarpSpecializedILi2ELi2ELi4ENS5_IJNS4_1CILi1EEESB_SB_EEEEENS5_IJNSA_ILi64EEESE_SE_EEENS_6half_tENS5_IJlSB_lEEESG_SH_NS4_8TiledMMAINS4_8MMA_AtomIJNS4_20SM100_MMA_F16BF16_SSISG_SG_fLi64ELi64ELNS4_4UMMA5MajorE0ELSM_0ELNSL_7ScaleInE0ELSN_0EEEEEENS4_6LayoutISC_NS5_IJNSA_ILi0EEESR_SR_EEEEENS5_IJNS4_10UnderscoreESU_SU_EEEEENS4_13SM90_TMA_LOADENS4_14ComposedLayoutINS4_7SwizzleILi3ELi4ELi3EEENS4_18smem_ptr_flag_bitsILi16EEENSQ_INS5_IJNSA_ILi8EEESE_EEENS5_IJSE_SB_EEEEEEEvNS4_8identityESX_S17_vS18_EENS_8epilogue10collective18CollectiveEpilogueINS1A_23Sm100TmaWarpSpecializedILi3ELi2ELi16ELb1ELb0EEEJSF_NS5_IJNSQ_ISE_SB_EENSQ_INSA_ILi32EEESB_EEEEESG_SH_SG_SH_NS1A_6fusion15FusionCallbacksIS1E_NS1J_17LinearCombinationISG_fSG_fLNS_15FloatRoundStyleE2EEESF_S1I_JEEENS4_5SM1004TMEM4LOAD26SM100_TMEM_LOAD_16dp256b4xESX_NSY_INSZ_ILi2ELi4ELi3EEES12_NSQ_INS5_IJS13_S1G_EEENS5_IJS1G_SB_EEEEEEENS4_17SM75_U32x4_LDSM_NENS4_14SM90_TMA_STOREES1X_NS4_17SM90_U32x4_STSM_NENS4_39AutoVectorizingCopyWithAssumedAlignmentILi128EEEEEEvvEEEEvNT_6ParamsE,"a",@progbits
	.sectionflags	@""
	.align	4
.nv.constant0._ZN7cutlass13device_kernelINS_4gemm6kernel13GemmUniversalIN4cute5tupleIJiiiiEEENS1_10collective13CollectiveMmaINS1_35MainloopSm100TmaUmmaWarpSpecializedILi2ELi2ELi4ENS5_IJNS4_1CILi1EEESB_SB_EEEEENS5_IJNSA_ILi64EEESE_SE_EEENS_6half_tENS5_IJlSB_lEEESG_SH_NS4_8TiledMMAINS4_8MMA_AtomIJNS4_20SM100_MMA_F16BF16_SSISG_SG_fLi64ELi64ELNS4_4UMMA5MajorE0ELSM_0ELNSL_7ScaleInE0ELSN_0EEEEEENS4_6LayoutISC_NS5_IJNSA_ILi0EEESR_SR_EEEEENS5_IJNS4_10UnderscoreESU_SU_EEEEENS4_13SM90_TMA_LOADENS4_14ComposedLayoutINS4_7SwizzleILi3ELi4ELi3EEENS4_18smem_ptr_flag_bitsILi16EEENSQ_INS5_IJNSA_ILi8EEESE_EEENS5_IJSE_SB_EEEEEEEvNS4_8identityESX_S17_vS18_EENS_8epilogue10collective18CollectiveEpilogueINS1A_23Sm100TmaWarpSpecializedILi3ELi2ELi16ELb1ELb0EEEJSF_NS5_IJNSQ_ISE_SB_EENSQ_INSA_ILi32EEESB_EEEEESG_SH_SG_SH_NS1A_6fusion15FusionCallbacksIS1E_NS1J_17LinearCombinationISG_fSG_fLNS_15FloatRoundStyleE2EEESF_S1I_JEEENS4_5SM1004TMEM4LOAD26SM100_TMEM_LOAD_16dp256b4xESX_NSY_INSZ_ILi2ELi4ELi3EEES12_NSQ_INS5_IJS13_S1G_EEENS5_IJS1G_SB_EEEEEEENS4_17SM75_U32x4_LDSM_NENS4_14SM90_TMA_STOREES1X_NS4_17SM90_U32x4_STSM_NENS4_39AutoVectorizingCopyWithAssumedAlignmentILi128EEEEEEvvEEEEvNT_6ParamsE:
	.zero		2944


//--------------------- SYMBOLS --------------------------

	.type		.nv.reservedSmem.offset0,@object
	.size		.nv.reservedSmem.offset0,0x4
	.type		.nv.reservedSmem.cap,@object
	.size		.nv.reservedSmem.cap,0x4
	.type		__assertfail,@function
